	.target	sm_80

	.elftype	@"ET_EXEC"


//--------------------- .note.nv.tkinfo           --------------------------
	.section	.note.nv.tkinfo,"",@"SHT_NOTE"
	.sectionflags	@"SHF_NOTE_NV_TKINFO"
	.tkinfo
        /*0018*/ 	.word	0x00000002
        /*0030*/ 	.string	""
        /*0030*/ 	.string	"ptxas"
        /*0030*/ 	.string	"Cuda compilation tools, release 13.0, V13.0.88"
        /*0030*/ 	.string	"Build cuda_13.0.r13.0/compiler.36424714_0"
        /*0030*/ 	.string	"-v  -suppress-debug-info  -lineinfo  -arch sm_80 "



//--------------------- .note.nv.cuinfo           --------------------------
	.section	.note.nv.cuinfo,"",@"SHT_NOTE"
	.sectionflags	@"SHF_NOTE_NV_CUINFO"
        /*0018*/ 	.short	0x0002
        /*001a*/ 	.short	0x0050
        /*001c*/ 	.short	0x0082
	.zero		2


//--------------------- .nv.info                  --------------------------
	.section	.nv.info,"",@"SHT_CUDA_INFO"
	.align	4


	//----- nvinfo : EIATTR_REGCOUNT
	.align		4
        /*0000*/ 	.byte	0x04, 0x2f
        /*0002*/ 	.short	(.L_1 - .L_0)
	.align		4
.L_0:
        /*0004*/ 	.word	index@(matmul_kernel)
        /*0008*/ 	.word	0x000000a5


	//----- nvinfo : EIATTR_FRAME_SIZE
	.align		4
.L_1:
        /*000c*/ 	.byte	0x04, 0x11
        /*000e*/ 	.short	(.L_3 - .L_2)
	.align		4
.L_2:
        /*0010*/ 	.word	index@(matmul_kernel)
        /*0014*/ 	.word	0x00000000


	//----- nvinfo : EIATTR_MIN_STACK_SIZE
	.align		4
.L_3:
        /*0018*/ 	.byte	0x04, 0x12
        /*001a*/ 	.short	(.L_5 - .L_4)
	.align		4
.L_4:
        /*001c*/ 	.word	index@(matmul_kernel)
        /*0020*/ 	.word	0x00000000
.L_5:


//--------------------- .nv.info.matmul_kernel    --------------------------
	.section	.nv.info.matmul_kernel,"",@"SHT_CUDA_INFO"
	.sectionflags	@""
	.align	4


	//----- nvinfo : EIATTR_CUDA_API_VERSION
	.align		4
        /*0000*/ 	.byte	0x04, 0x37
        /*0002*/ 	.short	(.L_7 - .L_6)
.L_6:
        /*0004*/ 	.word	0x00000082


	//----- nvinfo : EIATTR_SW2861232_WAR
	.align		4
.L_7:
        /*0008*/ 	.byte	0x01, 0x35
	.zero		2


	//----- nvinfo : EIATTR_PARAM_CBANK
	.align		4
        /*000c*/ 	.byte	0x04, 0x0a
        /*000e*/ 	.short	(.L_9 - .L_8)
	.align		4
.L_8:
        /*0010*/ 	.word	index@(.nv.constant0.matmul_kernel)
        /*0014*/ 	.short	0x0160
        /*0016*/ 	.short	0x0050


	//----- nvinfo : EIATTR_CBANK_PARAM_SIZE
	.align		4
.L_9:
        /*0018*/ 	.byte	0x03, 0x19
        /*001a*/ 	.short	0x0050


	//----- nvinfo : EIATTR_KPARAM_INFO
	.align		4
        /*001c*/ 	.byte	0x04, 0x17
        /*001e*/ 	.short	(.L_11 - .L_10)
.L_10:
        /*0020*/ 	.word	0x00000000
        /*0024*/ 	.short	0x000d
        /*0026*/ 	.short	0x0048
        /*0028*/ 	.byte	0x00, 0xf4, 0x21, 0x00


	//----- nvinfo : EIATTR_KPARAM_INFO
	.align		4
.L_11:
        /*002c*/ 	.byte	0x04, 0x17
        /*002e*/ 	.short	(.L_13 - .L_12)
.L_12:
        /*0030*/ 	.word	0x00000000
        /*0034*/ 	.short	0x000c
        /*0036*/ 	.short	0x0040
        /*0038*/ 	.byte	0x00, 0xf4, 0x21, 0x00


	//----- nvinfo : EIATTR_KPARAM_INFO
	.align		4
.L_13:
        /*003c*/ 	.byte	0x04, 0x17
        /*003e*/ 	.short	(.L_15 - .L_14)
.L_14:
        /*0040*/ 	.word	0x00000000
        /*0044*/ 	.short	0x000b
        /*0046*/ 	.short	0x0038
        /*0048*/ 	.byte	0x00, 0xf0, 0x11, 0x00


	//----- nvinfo : EIATTR_KPARAM_INFO
	.align		4
.L_15:
        /*004c*/ 	.byte	0x04, 0x17
        /*004e*/ 	.short	(.L_17 - .L_16)
.L_16:
        /*0050*/ 	.word	0x00000000
        /*0054*/ 	.short	0x000a
        /*0056*/ 	.short	0x0034
        /*0058*/ 	.byte	0x00, 0xf0, 0x11, 0x00


	//----- nvinfo : EIATTR_KPARAM_INFO
	.align		4
.L_17:
        /*005c*/ 	.byte	0x04, 0x17
        /*005e*/ 	.short	(.L_19 - .L_18)
.L_18:
        /*0060*/ 	.word	0x00000000
        /*0064*/ 	.short	0x0009
        /*0066*/ 	.short	0x0030
        /*0068*/ 	.byte	0x00, 0xf0, 0x11, 0x00


	//----- nvinfo : EIATTR_KPARAM_INFO
	.align		4
.L_19:
        /*006c*/ 	.byte	0x04, 0x17
        /*006e*/ 	.short	(.L_21 - .L_20)
.L_20:
        /*0070*/ 	.word	0x00000000
        /*0074*/ 	.short	0x0008
        /*0076*/ 	.short	0x002c
        /*0078*/ 	.byte	0x00, 0xf0, 0x11, 0x00


	//----- nvinfo : EIATTR_KPARAM_INFO
	.align		4
.L_21:
        /*007c*/ 	.byte	0x04, 0x17
        /*007e*/ 	.short	(.L_23 - .L_22)
.L_22:
        /*0080*/ 	.word	0x00000000
        /*0084*/ 	.short	0x0007
        /*0086*/ 	.short	0x0028
        /*0088*/ 	.byte	0x00, 0xf0, 0x11, 0x00


	//----- nvinfo : EIATTR_KPARAM_INFO
	.align		4
.L_23:
        /*008c*/ 	.byte	0x04, 0x17
        /*008e*/ 	.short	(.L_25 - .L_24)
.L_24:
        /*0090*/ 	.word	0x00000000
        /*0094*/ 	.short	0x0006
        /*0096*/ 	.short	0x0024
        /*0098*/ 	.byte	0x00, 0xf0, 0x11, 0x00


	//----- nvinfo : EIATTR_KPARAM_INFO
	.align		4
.L_25:
        /*009c*/ 	.byte	0x04, 0x17
        /*009e*/ 	.short	(.L_27 - .L_26)
.L_26:
        /*00a0*/ 	.word	0x00000000
        /*00a4*/ 	.short	0x0005
        /*00a6*/ 	.short	0x0020
        /*00a8*/ 	.byte	0x00, 0xf0, 0x11, 0x00


	//----- nvinfo : EIATTR_KPARAM_INFO
	.align		4
.L_27:
        /*00ac*/ 	.byte	0x04, 0x17
        /*00ae*/ 	.short	(.L_29 - .L_28)
.L_28:
        /*00b0*/ 	.word	0x00000000
        /*00b4*/ 	.short	0x0004
        /*00b6*/ 	.short	0x001c
        /*00b8*/ 	.byte	0x00, 0xf0, 0x11, 0x00


	//----- nvinfo : EIATTR_KPARAM_INFO
	.align		4
.L_29:
        /*00bc*/ 	.byte	0x04, 0x17
        /*00be*/ 	.short	(.L_31 - .L_30)
.L_30:
        /*00c0*/ 	.word	0x00000000
        /*00c4*/ 	.short	0x0003
        /*00c6*/ 	.short	0x0018
        /*00c8*/ 	.byte	0x00, 0xf0, 0x11, 0x00


	//----- nvinfo : EIATTR_KPARAM_INFO
	.align		4
.L_31:
        /*00cc*/ 	.byte	0x04, 0x17
        /*00ce*/ 	.short	(.L_33 - .L_32)
.L_32:
        /*00d0*/ 	.word	0x00000000
        /*00d4*/ 	.short	0x0002
        /*00d6*/ 	.short	0x0010
        /*00d8*/ 	.byte	0x00, 0xf4, 0x21, 0x00


	//----- nvinfo : EIATTR_KPARAM_INFO
	.align		4
.L_33:
        /*00dc*/ 	.byte	0x04, 0x17
        /*00de*/ 	.short	(.L_35 - .L_34)
.L_34:
        /*00e0*/ 	.word	0x00000000
        /*00e4*/ 	.short	0x0001
        /*00e6*/ 	.short	0x0008
        /*00e8*/ 	.byte	0x00, 0xf4, 0x21, 0x00


	//----- nvinfo : EIATTR_KPARAM_INFO
	.align		4
.L_35:
        /*00ec*/ 	.byte	0x04, 0x17
        /*00ee*/ 	.short	(.L_37 - .L_36)
.L_36:
        /*00f0*/ 	.word	0x00000000
        /*00f4*/ 	.short	0x0000
        /*00f6*/ 	.short	0x0000
        /*00f8*/ 	.byte	0x00, 0xf4, 0x21, 0x00


	//----- nvinfo : EIATTR_MAXREG_COUNT
	.align		4
.L_37:
        /*00fc*/ 	.byte	0x03, 0x1b
        /*00fe*/ 	.short	0x00ff


	//----- nvinfo : EIATTR_NUM_BARRIERS
	.align		4
        /*0100*/ 	.byte	0x02, 0x4c
        /*0102*/ 	.byte	0x01
	.zero		1


	//----- nvinfo : EIATTR_MERCURY_ISA_VERSION
	.align		4
        /*0104*/ 	.byte	0x03, 0x5f
        /*0106*/ 	.short	0x0000


	//----- nvinfo : EIATTR_EXIT_INSTR_OFFSETS
	.align		4
        /*0108*/ 	.byte	0x04, 0x1c
        /*010a*/ 	.short	(.L_39 - .L_38)


	//   ....[0]....
.L_38:
        /*010c*/ 	.word	0x000045c0


	//   ....[1]....
        /*0110*/ 	.word	0x000045f0


	//----- nvinfo : EIATTR_REQNTID
	.align		4
.L_39:
        /*0114*/ 	.byte	0x04, 0x10
        /*0116*/ 	.short	(.L_41 - .L_40)
.L_40:
        /*0118*/ 	.word	0x00000080
        /*011c*/ 	.word	0x00000001
        /*0120*/ 	.word	0x00000001
.L_41:


//--------------------- .nv.callgraph             --------------------------
	.section	.nv.callgraph,"",@"SHT_CUDA_CALLGRAPH"
	.align	4
	.sectionentsize	8
	.align		4
        /*0000*/ 	.word	0x00000000
	.align		4
        /*0004*/ 	.word	0xffffffff
	.align		4
        /*0008*/ 	.word	0x00000000
	.align		4
        /*000c*/ 	.word	0xfffffffe
	.align		4
        /*0010*/ 	.word	0x00000000
	.align		4
        /*0014*/ 	.word	0xfffffffd
	.align		4
        /*0018*/ 	.word	0x00000000
	.align		4
        /*001c*/ 	.word	0xfffffffc


//--------------------- .nv.rel.action            --------------------------
	.section	.nv.rel.action,"",@"SHT_CUDA_RELOCINFO"
	.align	8
	.sectionentsize	8
        /*0000*/ 	.byte	0x73, 0x00, 0x00, 0x00, 0x00, 0x00, 0x00, 0x00, 0x00, 0x00, 0x00, 0x11, 0x25, 0x00, 0x05, 0x36


//--------------------- .nv.constant0.matmul_kernel --------------------------
	.section	.nv.constant0.matmul_kernel,"a",@progbits
	.sectionflags	@""
	.align	4
.nv.constant0.matmul_kernel:
	.zero		432


//--------------------- .text.matmul_kernel       --------------------------
	.section	.text.matmul_kernel,"ax",@progbits
	.sectioninfo	@"SHI_REGISTERS=165"
	.align	128
        .global         matmul_kernel
        .type           matmul_kernel,@function
        .size           matmul_kernel,(.L_x_4 - matmul_kernel)
        .other          matmul_kernel,@"STO_CUDA_ENTRY STV_DEFAULT"
matmul_kernel:
.text.matmul_kernel:
[----:B------:R-:W-:Y:S02]  /*0000*/  IMAD.MOV.U32 R1, RZ, RZ, c[0x0][0x28] ;  /* 0x00000a00ff017624 */ /* 0x000fe400078e00ff */
[----:B------:R-:W-:Y:S01]  /*0010*/  IMAD.MOV.U32 R0, RZ, RZ, 0x1f ;  /* 0x0000001fff007424 */ /* 0x000fe200078e00ff */
[----:B------:R-:W0:Y:S01]  /*0020*/  S2R R5, SR_CTAID.X ;  /* 0x0000000000057919 */ /* 0x000e220000002500 */
[----:B------:R-:W-:-:S03]  /*0030*/  ULDC.64 UR6, c[0x0][0x118] ;  /* 0x0000460000067ab9 */ /* 0x000fc60000000a00 */
[----:B------:R-:W-:Y:S01]  /*0040*/  IADD3 R0, R0, c[0x0][0x17c], RZ ;  /* 0x00005f0000007a10 */ /* 0x000fe20007ffe0ff */
[----:B------:R-:W1:Y:S03]  /*0050*/  S2R R159, SR_TID.X ;  /* 0x00000000009f7919 */ /* 0x000e660000002100 */
[----:B------:R-:W-:-:S04]  /*0060*/  SHF.R.S32.HI R3, RZ, 0x1f, R0 ;  /* 0x0000001fff037819 */ /* 0x000fc80000011400 */
[----:B------:R-:W-:-:S04]  /*0070*/  LEA.HI R3, R3, R0, RZ, 0x5 ;  /* 0x0000000003037211 */ /* 0x000fc800078f28ff */
[----:B------:R-:W-:-:S05]  /*0080*/  SHF.R.S32.HI R3, RZ, 0x5, R3 ;  /* 0x00000005ff037819 */ /* 0x000fca0000011403 */
[----:B------:R-:W-:Y:S01]  /*0090*/  IMAD.SHL.U32 R4, R3, 0x8, RZ ;  /* 0x0000000803047824 */ /* 0x000fe200078e00ff */
[----:B0-----:R-:W-:-:S04]  /*00a0*/  IABS R8, R5 ;  /* 0x0000000500087213 */ /* 0x001fc80000000000 */
[-C--:B------:R-:W-:Y:S02]  /*00b0*/  IABS R7, R4.reuse ;  /* 0x0000000400077213 */ /* 0x080fe40000000000 */
[----:B------:R-:W-:Y:S02]  /*00c0*/  IABS R10, R4 ;  /* 0x00000004000a7213 */ /* 0x000fe40000000000 */
[----:B------:R-:W0:Y:S01]  /*00d0*/  I2F.RP R0, R7 ;  /* 0x0000000700007306 */ /* 0x000e220000209400 */
[----:B-1----:R-:W-:-:S07]  /*00e0*/  SHF.R.U32.HI R160, RZ, 0x4, R159 ;  /* 0x00000004ffa07819 */ /* 0x002fce000001169f */
[----:B0-----:R-:W0:Y:S02]  /*00f0*/  MUFU.RCP R0, R0 ;  /* 0x0000000000007308 */ /* 0x001e240000001000 */
[----:B0-----:R-:W-:Y:S01]  /*0100*/  IADD3 R2, R0, 0xffffffe, RZ ;  /* 0x0ffffffe00027810 */ /* 0x001fe20007ffe0ff */
[----:B------:R-:W-:-:S05]  /*0110*/  IMAD.MOV R0, RZ, RZ, -R10 ;  /* 0x000000ffff007224 */ /* 0x000fca00078e0a0a */
[----:B------:R0:W1:Y:S02]  /*0120*/  F2I.FTZ.U32.TRUNC.NTZ R3, R2 ;  /* 0x0000000200037305 */ /* 0x000064000021f000 */
[----:B0-----:R-:W-:Y:S02]  /*0130*/  IMAD.MOV.U32 R2, RZ, RZ, RZ ;  /* 0x000000ffff027224 */ /* 0x001fe400078e00ff */
[----:B-1----:R-:W-:-:S04]  /*0140*/  IMAD.MOV R6, RZ, RZ, -R3 ;  /* 0x000000ffff067224 */ /* 0x002fc800078e0a03 */
[----:B------:R-:W-:Y:S02]  /*0150*/  IMAD R9, R6, R7, RZ ;  /* 0x0000000706097224 */ /* 0x000fe400078e02ff */
[----:B------:R-:W-:Y:S02]  /*0160*/  IMAD.MOV.U32 R6, RZ, RZ, R8 ;  /* 0x000000ffff067224 */ /* 0x000fe400078e0008 */
[----:B------:R-:W-:-:S06]  /*0170*/  IMAD.HI.U32 R3, R3, R9, R2 ;  /* 0x0000000903037227 */ /* 0x000fcc00078e0002 */
[----:B------:R-:W-:-:S04]  /*0180*/  IMAD.HI.U32 R3, R3, R6, RZ ;  /* 0x0000000603037227 */ /* 0x000fc800078e00ff */
[----:B------:R-:W-:-:S05]  /*0190*/  IMAD R0, R3, R0, R6 ;  /* 0x0000000003007224 */ /* 0x000fca00078e0206 */
[----:B------:R-:W-:-:S13]  /*01a0*/  ISETP.GT.U32.AND P1, PT, R7, R0, PT ;  /* 0x000000000700720c */ /* 0x000fda0003f24070 */
[----:B------:R-:W-:Y:S01]  /*01b0*/  @!P1 IMAD.IADD R0, R0, 0x1, -R7 ;  /* 0x0000000100009824 */ /* 0x000fe200078e0a07 */
[----:B------:R-:W-:Y:S02]  /*01c0*/  @!P1 IADD3 R3, R3, 0x1, RZ ;  /* 0x0000000103039810 */ /* 0x000fe40007ffe0ff */
[----:B------:R-:W-:Y:S02]  /*01d0*/  ISETP.NE.AND P1, PT, R4, RZ, PT ;  /* 0x000000ff0400720c */ /* 0x000fe40003f25270 */
[----:B------:R-:W-:Y:S02]  /*01e0*/  ISETP.GE.U32.AND P0, PT, R0, R7, PT ;  /* 0x000000070000720c */ /* 0x000fe40003f06070 */
[----:B------:R-:W-:-:S04]  /*01f0*/  LOP3.LUT R0, R5, R4, RZ, 0x3c, !PT ;  /* 0x0000000405007212 */ /* 0x000fc800078e3cff */
[----:B------:R-:W-:Y:S01]  /*0200*/  ISETP.GE.AND P2, PT, R0, RZ, PT ;  /* 0x000000ff0000720c */ /* 0x000fe20003f46270 */
[----:B------:R-:W-:-:S05]  /*0210*/  IMAD.MOV.U32 R0, RZ, RZ, c[0x0][0x178] ;  /* 0x00005e00ff007624 */ /* 0x000fca00078e00ff */
[----:B------:R-:W-:Y:S02]  /*0220*/  IADD3 R0, R0, 0xf, RZ ;  /* 0x0000000f00007810 */ /* 0x000fe40007ffe0ff */
[----:B------:R-:W-:-:S05]  /*0230*/  @P0 IADD3 R3, R3, 0x1, RZ ;  /* 0x0000000103030810 */ /* 0x000fca0007ffe0ff */
[----:B------:R-:W-:Y:S01]  /*0240*/  IMAD.MOV.U32 R2, RZ, RZ, R3 ;  /* 0x000000ffff027224 */ /* 0x000fe200078e0003 */
[----:B------:R-:W-:-:S03]  /*0250*/  SHF.R.S32.HI R3, RZ, 0x1f, R0 ;  /* 0x0000001fff037819 */ /* 0x000fc60000011400 */
[----:B------:R-:W-:Y:S01]  /*0260*/  @!P2 IMAD.MOV R2, RZ, RZ, -R2 ;  /* 0x000000ffff02a224 */ /* 0x000fe200078e0a02 */
[----:B------:R-:W-:Y:S02]  /*0270*/  @!P1 LOP3.LUT R2, RZ, R4, RZ, 0x33, !PT ;  /* 0x00000004ff029212 */ /* 0x000fe400078e33ff */
[----:B------:R-:W-:-:S03]  /*0280*/  LEA.HI R3, R3, R0, RZ, 0x4 ;  /* 0x0000000003037211 */ /* 0x000fc600078f20ff */
[----:B------:R-:W-:Y:S02]  /*0290*/  IMAD.SHL.U32 R8, R2, 0x8, RZ ;  /* 0x0000000802087824 */ /* 0x000fe400078e00ff */
[----:B------:R-:W-:-:S03]  /*02a0*/  IMAD.MOV R2, RZ, RZ, -R2 ;  /* 0x000000ffff027224 */ /* 0x000fc600078e0a02 */
[----:B------:R-:W-:Y:S01]  /*02b0*/  LEA.HI.SX32 R3, R3, -R8, 0x1c ;  /* 0x8000000803037211 */ /* 0x000fe200078fe2ff */
[----:B------:R-:W-:-:S03]  /*02c0*/  IMAD R4, R4, R2, R5 ;  /* 0x0000000204047224 */ /* 0x000fc600078e0205 */
[----:B------:R-:W-:Y:S02]  /*02d0*/  IMNMX R11, R3, 0x8, PT ;  /* 0x00000008030b7817 */ /* 0x000fe40003800200 */
[----:B------:R-:W-:Y:S02]  /*02e0*/  IABS R9, R4 ;  /* 0x0000000400097213 */ /* 0x000fe40000000000 */
[----:B------:R-:W-:-:S04]  /*02f0*/  IABS R7, R11 ;  /* 0x0000000b00077213 */ /* 0x000fc80000000000 */
[----:B------:R-:W0:Y:S08]  /*0300*/  I2F.RP R0, R7 ;  /* 0x0000000700007306 */ /* 0x000e300000209400 */
[----:B0-----:R-:W0:Y:S02]  /*0310*/  MUFU.RCP R0, R0 ;  /* 0x0000000000007308 */ /* 0x001e240000001000 */
[----:B0-----:R-:W-:-:S06]  /*0320*/  IADD3 R3, R0, 0xffffffe, RZ ;  /* 0x0ffffffe00037810 */ /* 0x001fcc0007ffe0ff */
[----:B------:R-:W0:Y:S02]  /*0330*/  F2I.FTZ.U32.TRUNC.NTZ R3, R3 ;  /* 0x0000000300037305 */ /* 0x000e24000021f000 */
[----:B0-----:R-:W-:-:S04]  /*0340*/  IMAD.MOV R6, RZ, RZ, -R3 ;  /* 0x000000ffff067224 */ /* 0x001fc800078e0a03 */
[----:B------:R-:W-:Y:S01]  /*0350*/  IMAD.MOV.U32 R2, RZ, RZ, R6 ;  /* 0x000000ffff027224 */ /* 0x000fe200078e0006 */
[----:B------:R-:W-:-:S03]  /*0360*/  IABS R6, R11 ;  /* 0x0000000b00067213 */ /* 0x000fc60000000000 */
[----:B------:R-:W-:Y:S02]  /*0370*/  IMAD R5, R2, R7, RZ ;  /* 0x0000000702057224 */ /* 0x000fe400078e02ff */
[----:B------:R-:W-:Y:S02]  /*0380*/  IMAD.MOV.U32 R2, RZ, RZ, RZ ;  /* 0x000000ffff027224 */ /* 0x000fe400078e00ff */
[----:B------:R-:W-:Y:S02]  /*0390*/  IMAD.MOV R0, RZ, RZ, -R6 ;  /* 0x000000ffff007224 */ /* 0x000fe400078e0a06 */
[----:B------:R-:W-:Y:S01]  /*03a0*/  IMAD.HI.U32 R2, R3, R5, R2 ;  /* 0x0000000503027227 */ /* 0x000fe200078e0002 */
[----:B------:R-:W-:-:S05]  /*03b0*/  LOP3.LUT R3, R159, 0xf, RZ, 0xc0, !PT ;  /* 0x0000000f9f037812 */ /* 0x000fca00078ec0ff */
[----:B------:R-:W-:-:S04]  /*03c0*/  IMAD.HI.U32 R2, R2, R9, RZ ;  /* 0x0000000902027227 */ /* 0x000fc800078e00ff */
[----:B------:R-:W-:-:S05]  /*03d0*/  IMAD R0, R2, R0, R9 ;  /* 0x0000000002007224 */ /* 0x000fca00078e0209 */
[----:B------:R-:W-:-:S13]  /*03e0*/  ISETP.GT.U32.AND P1, PT, R7, R0, PT ;  /* 0x000000000700720c */ /* 0x000fda0003f24070 */
[----:B------:R-:W-:Y:S01]  /*03f0*/  @!P1 IMAD.IADD R0, R0, 0x1, -R7 ;  /* 0x0000000100009824 */ /* 0x000fe200078e0a07 */
[----:B------:R-:W-:Y:S02]  /*0400*/  @!P1 IADD3 R2, R2, 0x1, RZ ;  /* 0x0000000102029810 */ /* 0x000fe40007ffe0ff */
[----:B------:R-:W-:Y:S02]  /*0410*/  ISETP.NE.AND P1, PT, R11, RZ, PT ;  /* 0x000000ff0b00720c */ /* 0x000fe40003f25270 */
[----:B------:R-:W-:Y:S01]  /*0420*/  ISETP.GE.U32.AND P0, PT, R0, R7, PT ;  /* 0x000000070000720c */ /* 0x000fe20003f06070 */
[----:B------:R-:W-:Y:S01]  /*0430*/  IMAD.MOV.U32 R7, RZ, RZ, c[0x0][0x180] ;  /* 0x00006000ff077624 */ /* 0x000fe200078e00ff */
[----:B------:R-:W-:-:S04]  /*0440*/  LOP3.LUT R0, R4, R11, RZ, 0x3c, !PT ;  /* 0x0000000b04007212 */ /* 0x000fc800078e3cff */
[----:B------:R-:W-:Y:S02]  /*0450*/  ISETP.GE.AND P2, PT, R0, RZ, PT ;  /* 0x000000ff0000720c */ /* 0x000fe40003f46270 */
[----:B------:R-:W-:-:S05]  /*0460*/  IADD3 R7, R7, 0x7f, RZ ;  /* 0x0000007f07077810 */ /* 0x000fca0007ffe0ff */
[----:B------:R-:W-:Y:S02]  /*0470*/  @P0 IADD3 R2, R2, 0x1, RZ ;  /* 0x0000000102020810 */ /* 0x000fe40007ffe0ff */
[----:B------:R-:W-:-:S03]  /*0480*/  ISETP.GT.AND P0, PT, R7, 0x7f, PT ;  /* 0x0000007f0700780c */ /* 0x000fc60003f04270 */
[----:B------:R-:W-:Y:S01]  /*0490*/  IMAD.MOV.U32 R6, RZ, RZ, R2 ;  /* 0x000000ffff067224 */ /* 0x000fe200078e0002 */
[----:B------:R-:W-:-:S03]  /*04a0*/  SHF.R.U32.HI R2, RZ, 0x4, R159 ;  /* 0x00000004ff027819 */ /* 0x000fc6000001169f */
[----:B------:R-:W-:Y:S01]  /*04b0*/  @!P2 IMAD.MOV R6, RZ, RZ, -R6 ;  /* 0x000000ffff06a224 */ /* 0x000fe200078e0a06 */
[----:B------:R-:W-:Y:S02]  /*04c0*/  @!P1 LOP3.LUT R6, RZ, R11, RZ, 0x33, !PT ;  /* 0x0000000bff069212 */ /* 0x000fe400078e33ff */
[----:B------:R-:W-:-:S03]  /*04d0*/  SGXT.U32 R2, R2, 0x3 ;  /* 0x000000030202781a */ /* 0x000fc60000000000 */
[----:B------:R-:W-:Y:S01]  /*04e0*/  IMAD.MOV R0, RZ, RZ, -R6 ;  /* 0x000000ffff007224 */ /* 0x000fe200078e0a06 */
[----:B------:R-:W-:Y:S01]  /*04f0*/  @!P0 PRMT R48, RZ, 0x7610, R48 ;  /* 0x00007610ff308816 */ /* 0x000fe20000000030 */
[----:B------:R-:W-:Y:S01]  /*0500*/  IMAD.SHL.U32 R6, R6, 0x20, RZ ;  /* 0x0000002006067824 */ /* 0x000fe200078e00ff */
[----:B------:R-:W-:Y:S01]  /*0510*/  @!P0 PRMT R50, RZ, 0x7610, R50 ;  /* 0x00007610ff328816 */ /* 0x000fe20000000032 */
[----:B------:R-:W-:Y:S01]  /*0520*/  IMAD R0, R11, R0, R4 ;  /* 0x000000000b007224 */ /* 0x000fe200078e0204 */
[----:B------:R-:W-:Y:S01]  /*0530*/  @!P0 PRMT R48, R48, 0x5410, RZ ;  /* 0x0000541030308816 */ /* 0x000fe200000000ff */
[----:B------:R-:W-:Y:S01]  /*0540*/  @!P0 IMAD.SHL.U32 R4, R159, 0x2, RZ ;  /* 0x000000029f048824 */ /* 0x000fe200078e00ff */
[----:B------:R-:W-:Y:S01]  /*0550*/  @!P0 PRMT R50, R50, 0x5410, RZ ;  /* 0x0000541032328816 */ /* 0x000fe200000000ff */
[----:B------:R-:W-:-:S04]  /*0560*/  IMAD.IADD R0, R8, 0x1, R0 ;  /* 0x0000000108007824 */ /* 0x000fc800078e0200 */
[----:B------:R-:W-:Y:S02]  /*0570*/  IMAD R0, R0, 0x10, R3 ;  /* 0x0000001000007824 */ /* 0x000fe400078e0203 */
[----:B------:R-:W-:-:S05]  /*0580*/  @!P0 IMAD.SHL.U32 R3, R159, 0x20, RZ ;  /* 0x000000209f038824 */ /* 0x000fca00078e00ff */
[----:B------:R-:W-:Y:S01]  /*0590*/  @!P0 LOP3.LUT R5, R3, 0x60, RZ, 0xc0, !PT ;  /* 0x0000006003058812 */ /* 0x000fe200078ec0ff */
[----:B------:R-:W-:Y:S05]  /*05a0*/  @!P0 BRA `(.L_x_0) ;  /* 0x00003d0000008947 */ /* 0x000fea0003800000 */
[----:B------:R-:W-:Y:S01]  /*05b0*/  IABS R3, c[0x0][0x17c] ;  /* 0x00005f0000037a13 */ /* 0x000fe20000000000 */
[----:B------:R-:W-:Y:S01]  /*05c0*/  IMAD.MOV.U32 R158, RZ, RZ, c[0x0][0x188] ;  /* 0x00006200ff9e7624 */ /* 0x000fe200078e00ff */
[----:B------:R-:W-:Y:S01]  /*05d0*/  IADD3 R8, R6, 0x1f, RZ ;  /* 0x0000001f06087810 */ /* 0x000fe20007ffe0ff */
[----:B------:R-:W-:Y:S01]  /*05e0*/  IMAD R154, R2, c[0x0][0x188], RZ ;  /* 0x00006200029a7a24 */ /* 0x000fe200078e02ff */
[----:B------:R-:W0:Y:S01]  /*05f0*/  I2F.RP R9, R3 ;  /* 0x0000000300097306 */ /* 0x000e220000209400 */
[----:B------:R-:W-:Y:S01]  /*0600*/  IADD3 R14, R6, 0x1d, RZ ;  /* 0x0000001d060e7810 */ /* 0x000fe20007ffe0ff */
[----:B------:R-:W-:Y:S01]  /*0610*/  IMAD.SHL.U32 R158, R158, 0x80, RZ ;  /* 0x000000809e9e7824 */ /* 0x000fe200078e00ff */
[----:B------:R-:W-:Y:S01]  /*0620*/  IABS R10, R8 ;  /* 0x00000008000a7213 */ /* 0x000fe20000000000 */
[----:B------:R-:W-:Y:S01]  /*0630*/  ULDC UR4, c[0x0][0x180] ;  /* 0x0000600000047ab9 */ /* 0x000fe20000000800 */
[----:B------:R-:W-:-:S02]  /*0640*/  ISETP.GE.AND P2, PT, R8, RZ, PT ;  /* 0x000000ff0800720c */ /* 0x000fc40003f46270 */
[C---:B------:R-:W-:Y:S02]  /*0650*/  IADD3 R16, R6.reuse, 0x1c, RZ ;  /* 0x0000001c06107810 */ /* 0x040fe40007ffe0ff */
[----:B------:R-:W-:Y:S02]  /*0660*/  IADD3 R19, R6, 0x19, RZ ;  /* 0x0000001906137810 */ /* 0x000fe40007ffe0ff */
[----:B------:R-:W-:Y:S02]  /*0670*/  IABS R13, R16 ;  /* 0x00000010000d7213 */ /* 0x000fe40000000000 */
[----:B------:R-:W-:Y:S02]  /*0680*/  ISETP.GE.AND P4, PT, R16, RZ, PT ;  /* 0x000000ff1000720c */ /* 0x000fe40003f86270 */
[----:B------:R-:W-:Y:S01]  /*0690*/  IADD3 R20, R6, 0x18, RZ ;  /* 0x0000001806147810 */ /* 0x000fe20007ffe0ff */
[----:B0-----:R-:W0:Y:S01]  /*06a0*/  MUFU.RCP R9, R9 ;  /* 0x0000000900097308 */ /* 0x001e220000001000 */
[----:B------:R-:W-:-:S02]  /*06b0*/  IABS R16, R19 ;  /* 0x0000001300107213 */ /* 0x000fc40000000000 */
[----:B------:R-:W-:Y:S02]  /*06c0*/  IABS R18, R20 ;  /* 0x0000001400127213 */ /* 0x000fe40000000000 */
[C---:B------:R-:W-:Y:S02]  /*06d0*/  IADD3 R21, R6.reuse, 0x16, RZ ;  /* 0x0000001606157810 */ /* 0x040fe40007ffe0ff */
[C---:B------:R-:W-:Y:S02]  /*06e0*/  IADD3 R22, R6.reuse, 0x15, RZ ;  /* 0x0000001506167810 */ /* 0x040fe40007ffe0ff */
[C---:B------:R-:W-:Y:S02]  /*06f0*/  IADD3 R23, R6.reuse, 0x14, RZ ;  /* 0x0000001406177810 */ /* 0x040fe40007ffe0ff */
[C---:B------:R-:W-:Y:S02]  /*0700*/  IADD3 R24, R6.reuse, 0x13, RZ ;  /* 0x0000001306187810 */ /* 0x040fe40007ffe0ff */
[----:B------:R-:W-:-:S02]  /*0710*/  IADD3 R25, R6, 0x11, RZ ;  /* 0x0000001106197810 */ /* 0x000fc40007ffe0ff */
[C---:B------:R-:W-:Y:S02]  /*0720*/  IADD3 R33, R6.reuse, 0xd, RZ ;  /* 0x0000000d06217810 */ /* 0x040fe40007ffe0ff */
[----:B0-----:R-:W-:Y:S02]  /*0730*/  IADD3 R5, R9, 0xffffffe, RZ ;  /* 0x0ffffffe09057810 */ /* 0x001fe40007ffe0ff */
[----:B------:R-:W-:Y:S02]  /*0740*/  IABS R31, R33 ;  /* 0x00000021001f7213 */ /* 0x000fe40000000000 */
[C---:B------:R-:W-:Y:S02]  /*0750*/  IADD3 R47, R6.reuse, 0xa, RZ ;  /* 0x0000000a062f7810 */ /* 0x040fe40007ffe0ff */
[----:B------:R-:W0:Y:S01]  /*0760*/  F2I.FTZ.U32.TRUNC.NTZ R5, R5 ;  /* 0x0000000500057305 */ /* 0x000e22000021f000 */
[C---:B------:R-:W-:Y:S02]  /*0770*/  IADD3 R49, R6.reuse, 0x9, RZ ;  /* 0x0000000906317810 */ /* 0x040fe40007ffe0ff */
[----:B------:R-:W-:-:S02]  /*0780*/  IADD3 R50, R6, 0x8, RZ ;  /* 0x0000000806327810 */ /* 0x000fc40007ffe0ff */
[----:B------:R-:W-:Y:S02]  /*0790*/  IABS R35, R47 ;  /* 0x0000002f00237213 */ /* 0x000fe40000000000 */
[----:B------:R-:W-:Y:S02]  /*07a0*/  IABS R37, R49 ;  /* 0x0000003100257213 */ /* 0x000fe40000000000 */
[----:B------:R-:W-:Y:S02]  /*07b0*/  IABS R39, R50 ;  /* 0x0000003200277213 */ /* 0x000fe40000000000 */
[C---:B------:R-:W-:Y:S02]  /*07c0*/  IADD3 R58, R6.reuse, 0x4, RZ ;  /* 0x00000004063a7810 */ /* 0x040fe40007ffe0ff */
[C---:B------:R-:W-:Y:S02]  /*07d0*/  IADD3 R52, R6.reuse, 0x6, RZ ;  /* 0x0000000606347810 */ /* 0x040fe40007ffe0ff */
[----:B------:R-:W-:Y:S01]  /*07e0*/  IABS R44, R58 ;  /* 0x0000003a002c7213 */ /* 0x000fe20000000000 */
[----:B0-----:R-:W-:Y:S01]  /*07f0*/  IMAD.MOV R4, RZ, RZ, -R5 ;  /* 0x000000ffff047224 */ /* 0x001fe200078e0a05 */
[----:B------:R-:W-:-:S02]  /*0800*/  IADD3 R56, R6, 0x5, RZ ;  /* 0x0000000506387810 */ /* 0x000fc40007ffe0ff */
[----:B------:R-:W-:Y:S01]  /*0810*/  IADD3 R60, R6, 0x2, RZ ;  /* 0x00000002063c7810 */ /* 0x000fe20007ffe0ff */
[----:B------:R-:W-:Y:S01]  /*0820*/  IMAD R11, R4, R3, RZ ;  /* 0x00000003040b7224 */ /* 0x000fe200078e02ff */
[----:B------:R-:W-:Y:S01]  /*0830*/  IABS R42, R56 ;  /* 0x00000038002a7213 */ /* 0x000fe20000000000 */
[----:B------:R-:W-:Y:S01]  /*0840*/  IMAD.MOV.U32 R4, RZ, RZ, RZ ;  /* 0x000000ffff047224 */ /* 0x000fe200078e00ff */
[----:B------:R-:W-:Y:S02]  /*0850*/  IABS R48, R60 ;  /* 0x0000003c00307213 */ /* 0x000fe40000000000 */
[C---:B------:R-:W-:Y:S01]  /*0860*/  IADD3 R59, R6.reuse, 0x3, RZ ;  /* 0x00000003063b7810 */ /* 0x040fe20007ffe0ff */
[----:B------:R-:W-:Y:S01]  /*0870*/  IMAD.HI.U32 R4, R5, R11, R4 ;  /* 0x0000000b05047227 */ /* 0x000fe200078e0004 */
[----:B------:R-:W-:Y:S02]  /*0880*/  IABS R54, R0 ;  /* 0x0000000000367213 */ /* 0x000fe40000000000 */
[----:B------:R-:W-:Y:S01]  /*0890*/  IABS R46, R59 ;  /* 0x0000003b002e7213 */ /* 0x000fe20000000000 */
[----:B------:R-:W-:Y:S01]  /*08a0*/  IMAD.MOV.U32 R11, RZ, RZ, R10 ;  /* 0x000000ffff0b7224 */ /* 0x000fe200078e000a */
[----:B------:R-:W-:-:S02]  /*08b0*/  IADD3 R10, R6, 0x1e, RZ ;  /* 0x0000001e060a7810 */ /* 0x000fc40007ffe0ff */
[----:B------:R-:W-:Y:S01]  /*08c0*/  LOP3.LUT R157, R159, 0x7f, RZ, 0xc0, !PT ;  /* 0x0000007f9f9d7812 */ /* 0x000fe200078ec0ff */
[----:B------:R-:W-:Y:S01]  /*08d0*/  IMAD.HI.U32 R9, R4, R11, RZ ;  /* 0x0000000b04097227 */ /* 0x000fe200078e00ff */
[----:B------:R-:W-:Y:S02]  /*08e0*/  ISETP.GE.AND P3, PT, R10, RZ, PT ;  /* 0x000000ff0a00720c */ /* 0x000fe40003f66270 */
[----:B------:R-:W-:Y:S01]  /*08f0*/  LOP3.LUT R131, R2, 0x8, RZ, 0xfc, !PT ;  /* 0x0000000802837812 */ /* 0x000fe200078efcff */
[----:B------:R-:W-:Y:S01]  /*0900*/  IMAD.MOV R12, RZ, RZ, -R9 ;  /* 0x000000ffff0c7224 */ /* 0x000fe200078e0a09 */
[----:B------:R-:W-:Y:S01]  /*0910*/  IABS R9, R10 ;  /* 0x0000000a00097213 */ /* 0x000fe20000000000 */
[----:B------:R-:W-:Y:S01]  /*0920*/  IMAD.HI.U32 R10, R4, R13, RZ ;  /* 0x0000000d040a7227 */ /* 0x000fe200078e00ff */
[C---:B------:R-:W-:Y:S02]  /*0930*/  LOP3.LUT R130, R2.reuse, 0x10, RZ, 0xfc, !PT ;  /* 0x0000001002827812 */ /* 0x040fe400078efcff */
[C---:B------:R-:W-:Y:S01]  /*0940*/  LOP3.LUT R129, R2.reuse, 0x18, RZ, 0xfc, !PT ;  /* 0x0000001802817812 */ /* 0x040fe200078efcff */
[----:B------:R-:W-:Y:S01]  /*0950*/  IMAD R5, R3, R12, R11 ;  /* 0x0000000c03057224 */ /* 0x000fe200078e020b */
[----:B------:R-:W-:Y:S01]  /*0960*/  IABS R12, R14 ;  /* 0x0000000e000c7213 */ /* 0x000fe20000000000 */
[----:B------:R-:W-:Y:S01]  /*0970*/  IMAD.MOV.U32 R11, RZ, RZ, R9 ;  /* 0x000000ffff0b7224 */ /* 0x000fe200078e0009 */
[----:B------:R-:W-:Y:S01]  /*0980*/  LOP3.LUT R128, R2, 0x20, RZ, 0xfc, !PT ;  /* 0x0000002002807812 */ /* 0x000fe200078efcff */
[----:B------:R-:W-:Y:S01]  /*0990*/  IMAD R143, R129, c[0x0][0x188], RZ ;  /* 0x00006200818f7a24 */ /* 0x000fe200078e02ff */
[----:B------:R-:W-:Y:S01]  /*09a0*/  ISETP.GT.U32.AND P0, PT, R3, R5, PT ;  /* 0x000000050300720c */ /* 0x000fe20003f04070 */
[----:B------:R-:W-:Y:S01]  /*09b0*/  IMAD.HI.U32 R9, R4, R11, RZ ;  /* 0x0000000b04097227 */ /* 0x000fe200078e00ff */
[----:B------:R-:W-:-:S02]  /*09c0*/  LOP3.LUT R127, R2, 0x28, RZ, 0xfc, !PT ;  /* 0x00000028027f7812 */ /* 0x000fc400078efcff */
[----:B------:R-:W-:Y:S01]  /*09d0*/  LOP3.LUT R126, R2, 0x30, RZ, 0xfc, !PT ;  /* 0x00000030027e7812 */ /* 0x000fe200078efcff */
[----:B------:R-:W-:Y:S01]  /*09e0*/  IMAD.MOV R8, RZ, RZ, -R9 ;  /* 0x000000ffff087224 */ /* 0x000fe200078e0a09 */
[----:B------:R-:W-:Y:S01]  /*09f0*/  IADD3 R140, R160, 0x38, RZ ;  /* 0x00000038a08c7810 */ /* 0x000fe20007ffe0ff */
[----:B------:R-:W-:Y:S01]  /*0a00*/  IMAD R145, R127, c[0x0][0x188], RZ ;  /* 0x000062007f917a24 */ /* 0x000fe200078e02ff */
[----:B------:R-:W-:Y:S01]  /*0a10*/  LOP3.LUT R125, R2, 0x40, RZ, 0xfc, !PT ;  /* 0x00000040027d7812 */ /* 0x000fe200078efcff */
[C---:B------:R-:W-:Y:S01]  /*0a20*/  IMAD R9, R3.reuse, R8, R11 ;  /* 0x0000000803097224 */ /* 0x040fe200078e020b */
[----:B------:R-:W-:Y:S01]  /*0a30*/  IADD3 R11, R6, 0x1b, RZ ;  /* 0x0000001b060b7810 */ /* 0x000fe20007ffe0ff */
[----:B------:R-:W-:Y:S01]  /*0a40*/  IMAD.HI.U32 R8, R4, R12, RZ ;  /* 0x0000000c04087227 */ /* 0x000fe200078e00ff */
[----:B------:R-:W-:Y:S02]  /*0a50*/  IADD3 R139, R160, 0x78, RZ ;  /* 0x00000078a08b7810 */ /* 0x000fe40007ffe0ff */
[----:B------:R-:W-:Y:S01]  /*0a60*/  ISETP.GT.U32.AND P5, PT, R3, R9, PT ;  /* 0x000000090300720c */ /* 0x000fe20003fa4070 */
[----:B------:R-:W-:Y:S01]  /*0a70*/  @!P0 IMAD.IADD R5, R5, 0x1, -R3 ;  /* 0x0000000105058824 */ /* 0x000fe200078e0a03 */
[----:B------:R-:W-:Y:S01]  /*0a80*/  IABS R15, R11 ;  /* 0x0000000b000f7213 */ /* 0x000fe20000000000 */
[----:B------:R-:W-:Y:S01]  /*0a90*/  IMAD.MOV R8, RZ, RZ, -R8 ;  /* 0x000000ffff087224 */ /* 0x000fe200078e0a08 */
[----:B------:R-:W-:Y:S01]  /*0aa0*/  ISETP.GE.AND P0, PT, R14, RZ, PT ;  /* 0x000000ff0e00720c */ /* 0x000fe20003f06270 */
[----:B------:R-:W-:Y:S01]  /*0ab0*/  IMAD.MOV R14, RZ, RZ, -R10 ;  /* 0x000000ffff0e7224 */ /* 0x000fe200078e0a0a */
[C---:B------:R-:W-:Y:S01]  /*0ac0*/  ISETP.GT.U32.AND P6, PT, R3.reuse, R5, PT ;  /* 0x000000050300720c */ /* 0x040fe20003fc4070 */
[----:B------:R-:W-:Y:S01]  /*0ad0*/  IMAD R10, R3, R8, R12 ;  /* 0x00000008030a7224 */ /* 0x000fe200078e020c */
[----:B------:R-:W-:Y:S01]  /*0ae0*/  ISETP.GE.AND P1, PT, R11, RZ, PT ;  /* 0x000000ff0b00720c */ /* 0x000fe20003f26270 */
[----:B------:R-:W-:Y:S01]  /*0af0*/  IMAD R11, R3, R14, R13 ;  /* 0x0000000e030b7224 */ /* 0x000fe200078e020d */
[----:B------:R-:W-:Y:S01]  /*0b00*/  IADD3 R14, R6, 0x1a, RZ ;  /* 0x0000001a060e7810 */ /* 0x000fe20007ffe0ff */
[----:B------:R-:W-:-:S04]  /*0b10*/  IMAD.HI.U32 R8, R4, R15, RZ ;  /* 0x0000000f04087227 */ /* 0x000fc800078e00ff */
[--C-:B------:R-:W-:Y:S02]  /*0b20*/  @!P5 IMAD.IADD R9, R9, 0x1, -R3.reuse ;  /* 0x000000010909d824 */ /* 0x100fe400078e0a03 */
[----:B------:R-:W-:Y:S02]  /*0b30*/  IMAD.MOV R8, RZ, RZ, -R8 ;  /* 0x000000ffff087224 */ /* 0x000fe400078e0a08 */
[----:B------:R-:W-:Y:S01]  /*0b40*/  @!P6 IMAD.IADD R5, R5, 0x1, -R3 ;  /* 0x000000010505e824 */ /* 0x000fe200078e0a03 */
[C---:B------:R-:W-:Y:S01]  /*0b50*/  ISETP.GT.U32.AND P5, PT, R3.reuse, R9, PT ;  /* 0x000000090300720c */ /* 0x040fe20003fa4070 */
[C---:B------:R-:W-:Y:S01]  /*0b60*/  IMAD R12, R3.reuse, R8, R15 ;  /* 0x00000008030c7224 */ /* 0x040fe200078e020f */
[C---:B------:R-:W-:Y:S01]  /*0b70*/  ISETP.GT.U32.AND P6, PT, R3.reuse, R10, PT ;  /* 0x0000000a0300720c */ /* 0x040fe20003fc4070 */
[----:B------:R-:W-:Y:S01]  /*0b80*/  @!P2 IMAD.MOV R5, RZ, RZ, -R5 ;  /* 0x000000ffff05a224 */ /* 0x000fe200078e0a05 */
[----:B------:R-:W-:Y:S01]  /*0b90*/  ISETP.GT.U32.AND P2, PT, R3, R11, PT ;  /* 0x0000000b0300720c */ /* 0x000fe20003f44070 */
[----:B------:R-:W-:Y:S01]  /*0ba0*/  IMAD.HI.U32 R13, R4, R16, RZ ;  /* 0x00000010040d7227 */ /* 0x000fe200078e00ff */
[----:B------:R-:W-:-:S03]  /*0bb0*/  IABS R15, R14 ;  /* 0x0000000e000f7213 */ /* 0x000fc60000000000 */
[----:B------:R-:W-:Y:S02]  /*0bc0*/  IMAD.MOV R17, RZ, RZ, -R13 ;  /* 0x000000ffff117224 */ /* 0x000fe400078e0a0d */
[----:B------:R-:W-:-:S04]  /*0bd0*/  IMAD.HI.U32 R8, R4, R15, RZ ;  /* 0x0000000f04087227 */ /* 0x000fc800078e00ff */
[--C-:B------:R-:W-:Y:S01]  /*0be0*/  @!P5 IMAD.IADD R9, R9, 0x1, -R3.reuse ;  /* 0x000000010909d824 */ /* 0x100fe200078e0a03 */
[----:B------:R-:W-:Y:S01]  /*0bf0*/  ISETP.GT.U32.AND P5, PT, R3, R12, PT ;  /* 0x0000000c0300720c */ /* 0x000fe20003fa4070 */
[--C-:B------:R-:W-:Y:S02]  /*0c00*/  @!P6 IMAD.IADD R10, R10, 0x1, -R3.reuse ;  /* 0x000000010a0ae824 */ /* 0x100fe400078e0a03 */
[----:B------:R-:W-:Y:S02]  /*0c10*/  @!P2 IMAD.IADD R11, R11, 0x1, -R3 ;  /* 0x000000010b0ba824 */ /* 0x000fe400078e0a03 */
[----:B------:R-:W-:Y:S01]  /*0c20*/  IMAD.MOV R8, RZ, RZ, -R8 ;  /* 0x000000ffff087224 */ /* 0x000fe200078e0a08 */
[C---:B------:R-:W-:Y:S01]  /*0c30*/  ISETP.GT.U32.AND P6, PT, R3.reuse, R10, PT ;  /* 0x0000000a0300720c */ /* 0x040fe20003fc4070 */
[----:B------:R-:W-:Y:S01]  /*0c40*/  @!P3 IMAD.MOV R9, RZ, RZ, -R9 ;  /* 0x000000ffff09b224 */ /* 0x000fe200078e0a09 */
[C---:B------:R-:W-:Y:S01]  /*0c50*/  ISETP.GT.U32.AND P2, PT, R3.reuse, R11, PT ;  /* 0x0000000b0300720c */ /* 0x040fe20003f44070 */
[----:B------:R-:W-:Y:S01]  /*0c60*/  IMAD R13, R3, R8, R15 ;  /* 0x00000008030d7224 */ /* 0x000fe200078e020f */
[----:B------:R-:W-:Y:S01]  /*0c70*/  ISETP.GE.AND P3, PT, R14, RZ, PT ;  /* 0x000000ff0e00720c */ /* 0x000fe20003f66270 */
[----:B------:R-:W-:Y:S01]  /*0c80*/  IMAD.HI.U32 R14, R4, R18, RZ ;  /* 0x00000012040e7227 */ /* 0x000fe200078e00ff */
[----:B------:R-:W-:-:S03]  /*0c90*/  IADD3 R8, R6, 0x17, RZ ;  /* 0x0000001706087810 */ /* 0x000fc60007ffe0ff */
[--C-:B------:R-:W-:Y:S02]  /*0ca0*/  @!P5 IMAD.IADD R12, R12, 0x1, -R3.reuse ;  /* 0x000000010c0cd824 */ /* 0x100fe400078e0a03 */
[----:B------:R-:W-:Y:S02]  /*0cb0*/  IMAD R156, R139, c[0x0][0x188], RZ ;  /* 0x000062008b9c7a24 */ /* 0x000fe400078e02ff */
[--C-:B------:R-:W-:Y:S01]  /*0cc0*/  @!P6 IMAD.IADD R10, R10, 0x1, -R3.reuse ;  /* 0x000000010a0ae824 */ /* 0x100fe200078e0a03 */
[----:B------:R-:W-:Y:S01]  /*0cd0*/  ISETP.GT.U32.AND P5, PT, R3, R12, PT ;  /* 0x0000000c0300720c */ /* 0x000fe20003fa4070 */
[----:B------:R-:W-:Y:S01]  /*0ce0*/  @!P2 IMAD.IADD R11, R11, 0x1, -R3 ;  /* 0x000000010b0ba824 */ /* 0x000fe200078e0a03 */
[----:B------:R-:W-:Y:S01]  /*0cf0*/  ISETP.GE.AND P6, PT, R19, RZ, PT ;  /* 0x000000ff1300720c */ /* 0x000fe20003fc6270 */
[----:B------:R-:W-:Y:S01]  /*0d00*/  IMAD.MOV R19, RZ, RZ, -R14 ;  /* 0x000000ffff137224 */ /* 0x000fe200078e0a0e */
[C---:B------:R-:W-:Y:S01]  /*0d10*/  ISETP.GT.U32.AND P2, PT, R3.reuse, R13, PT ;  /* 0x0000000d0300720c */ /* 0x040fe20003f44070 */
[C---:B------:R-:W-:Y:S01]  /*0d20*/  IMAD R14, R3.reuse, R17, R16 ;  /* 0x00000011030e7224 */ /* 0x040fe200078e0210 */
[----:B------:R-:W-:Y:S01]  /*0d30*/  IABS R16, R8 ;  /* 0x0000000800107213 */ /* 0x000fe20000000000 */
[C---:B------:R-:W-:Y:S01]  /*0d40*/  IMAD R15, R3.reuse, R19, R18 ;  /* 0x00000013030f7224 */ /* 0x040fe200078e0212 */
[----:B------:R-:W-:Y:S01]  /*0d50*/  IABS R18, R21 ;  /* 0x0000001500127213 */ /* 0x000fe20000000000 */
[----:B------:R-:W-:Y:S01]  /*0d60*/  @!P0 IMAD.MOV R10, RZ, RZ, -R10 ;  /* 0x000000ffff0a8224 */ /* 0x000fe200078e0a0a */
[C---:B------:R-:W-:Y:S01]  /*0d70*/  ISETP.GT.U32.AND P0, PT, R3.reuse, R14, PT ;  /* 0x0000000e0300720c */ /* 0x040fe20003f04070 */
[----:B------:R-:W-:Y:S01]  /*0d80*/  @!P4 IMAD.MOV R11, RZ, RZ, -R11 ;  /* 0x000000ffff0bc224 */ /* 0x000fe200078e0a0b */
[----:B------:R-:W-:Y:S01]  /*0d90*/  IABS R19, R22 ;  /* 0x0000001600137213 */ /* 0x000fe20000000000 */
[--C-:B------:R-:W-:Y:S01]  /*0da0*/  @!P5 IMAD.IADD R12, R12, 0x1, -R3.reuse ;  /* 0x000000010c0cd824 */ /* 0x100fe200078e0a03 */
[----:B------:R-:W-:Y:S01]  /*0db0*/  ISETP.GT.U32.AND P5, PT, R3, R15, PT ;  /* 0x0000000f0300720c */ /* 0x000fe20003fa4070 */
[----:B------:R-:W-:Y:S01]  /*0dc0*/  IMAD R155, R140, c[0x0][0x188], RZ ;  /* 0x000062008c9b7a24 */ /* 0x000fe200078e02ff */
[----:B------:R-:W-:Y:S01]  /*0dd0*/  ISETP.GE.AND P4, PT, R20, RZ, PT ;  /* 0x000000ff1400720c */ /* 0x000fe20003f86270 */
[----:B------:R-:W-:Y:S01]  /*0de0*/  @!P2 IMAD.IADD R13, R13, 0x1, -R3 ;  /* 0x000000010d0da824 */ /* 0x000fe200078e0a03 */
[----:B------:R-:W-:Y:S01]  /*0df0*/  ISETP.GE.AND P2, PT, R8, RZ, PT ;  /* 0x000000ff0800720c */ /* 0x000fe20003f46270 */
[----:B------:R-:W-:Y:S01]  /*0e00*/  IMAD.HI.U32 R8, R4, R16, RZ ;  /* 0x0000001004087227 */ /* 0x000fe200078e00ff */
[----:B------:R-:W-:-:S03]  /*0e10*/  IABS R20, R23 ;  /* 0x0000001700147213 */ /* 0x000fc60000000000 */
[--C-:B------:R-:W-:Y:S01]  /*0e20*/  @!P0 IMAD.IADD R14, R14, 0x1, -R3.reuse ;  /* 0x000000010e0e8824 */ /* 0x100fe200078e0a03 */
[----:B------:R-:W-:Y:S01]  /*0e30*/  ISETP.GT.U32.AND P0, PT, R3, R13, PT ;  /* 0x0000000d0300720c */ /* 0x000fe20003f04070 */
[----:B------:R-:W-:Y:S02]  /*0e40*/  IMAD.MOV R17, RZ, RZ, -R8 ;  /* 0x000000ffff117224 */ /* 0x000fe400078e0a08 */
[----:B------:R-:W-:Y:S01]  /*0e50*/  @!P5 IMAD.IADD R15, R15, 0x1, -R3 ;  /* 0x000000010f0fd824 */ /* 0x000fe200078e0a03 */
[----:B------:R-:W-:Y:S01]  /*0e60*/  ISETP.GT.U32.AND P5, PT, R3, R14, PT ;  /* 0x0000000e0300720c */ /* 0x000fe20003fa4070 */
[----:B------:R-:W-:-:S04]  /*0e70*/  IMAD.HI.U32 R8, R4, R18, RZ ;  /* 0x0000001204087227 */ /* 0x000fc800078e00ff */
[----:B------:R-:W-:Y:S02]  /*0e80*/  IMAD R16, R3, R17, R16 ;  /* 0x0000001103107224 */ /* 0x000fe400078e0210 */
[----:B------:R-:W-:Y:S02]  /*0e90*/  IMAD.MOV R8, RZ, RZ, -R8 ;  /* 0x000000ffff087224 */ /* 0x000fe400078e0a08 */
[--C-:B------:R-:W-:Y:S01]  /*0ea0*/  @!P0 IMAD.IADD R13, R13, 0x1, -R3.reuse ;  /* 0x000000010d0d8824 */ /* 0x100fe200078e0a03 */
[C---:B------:R-:W-:Y:S01]  /*0eb0*/  ISETP.GT.U32.AND P0, PT, R3.reuse, R16, PT ;  /* 0x000000100300720c */ /* 0x040fe20003f04070 */
[C---:B------:R-:W-:Y:S02]  /*0ec0*/  IMAD R17, R3.reuse, R8, R18 ;  /* 0x0000000803117224 */ /* 0x040fe400078e0212 */
[----:B------:R-:W-:Y:S01]  /*0ed0*/  @!P1 IMAD.MOV R12, RZ, RZ, -R12 ;  /* 0x000000ffff0c9224 */ /* 0x000fe200078e0a0c */
[C---:B------:R-:W-:Y:S01]  /*0ee0*/  ISETP.GT.U32.AND P1, PT, R3.reuse, R15, PT ;  /* 0x0000000f0300720c */ /* 0x040fe20003f24070 */
[----:B------:R-:W-:Y:S01]  /*0ef0*/  @!P5 IMAD.IADD R14, R14, 0x1, -R3 ;  /* 0x000000010e0ed824 */ /* 0x000fe200078e0a03 */
[----:B------:R-:W-:Y:S01]  /*0f00*/  ISETP.GT.U32.AND P5, PT, R3, R17, PT ;  /* 0x000000110300720c */ /* 0x000fe20003fa4070 */
[----:B------:R-:W-:-:S04]  /*0f10*/  IMAD.HI.U32 R8, R4, R19, RZ ;  /* 0x0000001304087227 */ /* 0x000fc800078e00ff */
[----:B------:R-:W-:Y:S02]  /*0f20*/  IMAD.MOV R18, RZ, RZ, -R8 ;  /* 0x000000ffff127224 */ /* 0x000fe400078e0a08 */
[----:B------:R-:W-:Y:S01]  /*0f30*/  @!P0 IMAD.IADD R16, R16, 0x1, -R3 ;  /* 0x0000000110108824 */ /* 0x000fe200078e0a03 */
[----:B------:R-:W-:Y:S01]  /*0f40*/  ISETP.GE.AND P0, PT, R22, RZ, PT ;  /* 0x000000ff1600720c */ /* 0x000fe20003f06270 */
[----:B------:R-:W-:-:S04]  /*0f50*/  IMAD.HI.U32 R8, R4, R20, RZ ;  /* 0x0000001404087227 */ /* 0x000fc800078e00ff */
[--C-:B------:R-:W-:Y:S01]  /*0f60*/  @!P1 IMAD.IADD R15, R15, 0x1, -R3.reuse ;  /* 0x000000010f0f9824 */ /* 0x100fe200078e0a03 */
[----:B------:R-:W-:Y:S01]  /*0f70*/  ISETP.GE.AND P1, PT, R21, RZ, PT ;  /* 0x000000ff1500720c */ /* 0x000fe20003f26270 */
[----:B------:R-:W-:Y:S01]  /*0f80*/  @!P5 IMAD.IADD R17, R17, 0x1, -R3 ;  /* 0x000000011111d824 */ /* 0x000fe200078e0a03 */
[----:B------:R-:W-:Y:S01]  /*0f90*/  IABS R21, R24 ;  /* 0x0000001800157213 */ /* 0x000fe20000000000 */
[C---:B------:R-:W-:Y:S01]  /*0fa0*/  IMAD R19, R3.reuse, R18, R19 ;  /* 0x0000001203137224 */ /* 0x040fe200078e0213 */
[C---:B------:R-:W-:Y:S01]  /*0fb0*/  ISETP.GT.U32.AND P5, PT, R3.reuse, R16, PT ;  /* 0x000000100300720c */ /* 0x040fe20003fa4070 */
[----:B------:R-:W-:Y:S01]  /*0fc0*/  @!P3 IMAD.MOV R13, RZ, RZ, -R13 ;  /* 0x000000ffff0db224 */ /* 0x000fe200078e0a0d */
[----:B------:R-:W-:Y:S01]  /*0fd0*/  ISETP.GT.U32.AND P3, PT, R3, R17, PT ;  /* 0x000000110300720c */ /* 0x000fe20003f64070 */
[----:B------:R-:W-:Y:S02]  /*0fe0*/  IMAD.MOV R18, RZ, RZ, -R8 ;  /* 0x000000ffff127224 */ /* 0x000fe400078e0a08 */
[----:B------:R-:W-:-:S04]  /*0ff0*/  IMAD.HI.U32 R8, R4, R21, RZ ;  /* 0x0000001504087227 */ /* 0x000fc800078e00ff */
[C---:B------:R-:W-:Y:S02]  /*1000*/  IMAD R18, R3.reuse, R18, R20 ;  /* 0x0000001203127224 */ /* 0x040fe400078e0214 */
[----:B------:R-:W-:Y:S02]  /*1010*/  IMAD.MOV R8, RZ, RZ, -R8 ;  /* 0x000000ffff087224 */ /* 0x000fe400078e0a08 */
[----:B------:R-:W-:Y:S01]  /*1020*/  @!P5 IMAD.IADD R16, R16, 0x1, -R3 ;  /* 0x000000011010d824 */ /* 0x000fe200078e0a03 */
[C---:B------:R-:W-:Y:S01]  /*1030*/  ISETP.GT.U32.AND P5, PT, R3.reuse, R18, PT ;  /* 0x000000120300720c */ /* 0x040fe20003fa4070 */
[----:B------:R-:W-:Y:S01]  /*1040*/  IMAD R20, R3, R8, R21 ;  /* 0x0000000803147224 */ /* 0x000fe200078e0215 */
[----:B------:R-:W-:Y:S01]  /*1050*/  IADD3 R8, R6, 0x12, RZ ;  /* 0x0000001206087810 */ /* 0x000fe20007ffe0ff */
[----:B------:R-:W-:Y:S02]  /*1060*/  @!P3 IMAD.IADD R17, R17, 0x1, -R3 ;  /* 0x000000011111b824 */ /* 0x000fe400078e0a03 */
[----:B------:R-:W-:Y:S01]  /*1070*/  @!P4 IMAD.MOV R15, RZ, RZ, -R15 ;  /* 0x000000ffff0fc224 */ /* 0x000fe200078e0a0f */
[----:B------:R-:W-:Y:S01]  /*1080*/  ISETP.GT.U32.AND P3, PT, R3, R20, PT ;  /* 0x000000140300720c */ /* 0x000fe20003f64070 */
[----:B------:R-:W-:Y:S01]  /*1090*/  @!P6 IMAD.MOV R14, RZ, RZ, -R14 ;  /* 0x000000ffff0ee224 */ /* 0x000fe200078e0a0e */
[----:B------:R-:W-:Y:S01]  /*10a0*/  ISETP.GE.AND P4, PT, R23, RZ, PT ;  /* 0x000000ff1700720c */ /* 0x000fe20003f86270 */
[----:B------:R-:W-:Y:S01]  /*10b0*/  @!P2 IMAD.MOV R16, RZ, RZ, -R16 ;  /* 0x000000ffff10a224 */ /* 0x000fe200078e0a10 */
[----:B------:R-:W-:Y:S01]  /*10c0*/  ISETP.GT.U32.AND P6, PT, R3, R19, PT ;  /* 0x000000130300720c */ /* 0x000fe20003fc4070 */
[----:B------:R-:W-:Y:S01]  /*10d0*/  @!P1 IMAD.MOV R17, RZ, RZ, -R17 ;  /* 0x000000ffff119224 */ /* 0x000fe200078e0a11 */
[----:B------:R-:W-:Y:S01]  /*10e0*/  IABS R23, R25 ;  /* 0x0000001900177213 */ /* 0x000fe20000000000 */
[----:B------:R-:W-:Y:S01]  /*10f0*/  @!P5 IMAD.IADD R18, R18, 0x1, -R3 ;  /* 0x000000011212d824 */ /* 0x000fe200078e0a03 */
[----:B------:R-:W-:Y:S01]  /*1100*/  ISETP.GE.AND P2, PT, R24, RZ, PT ;  /* 0x000000ff1800720c */ /* 0x000fe20003f46270 */
[----:B------:R-:W-:Y:S01]  /*1110*/  IMAD R147, R125, c[0x0][0x188], RZ ;  /* 0x000062007d937a24 */ /* 0x000fe200078e02ff */
[----:B------:R-:W-:Y:S01]  /*1120*/  IABS R22, R8 ;  /* 0x0000000800167213 */ /* 0x000fe20000000000 */
[----:B------:R-:W-:Y:S01]  /*1130*/  IMAD.HI.U32 R21, R4, R23, RZ ;  /* 0x0000001704157227 */ /* 0x000fe200078e00ff */
[----:B------:R-:W-:-:S03]  /*1140*/  ISETP.GE.AND P5, PT, R8, RZ, PT ;  /* 0x000000ff0800720c */ /* 0x000fc60003fa6270 */
[----:B------:R-:W-:Y:S01]  /*1150*/  @!P3 IMAD.IADD R20, R20, 0x1, -R3 ;  /* 0x000000011414b824 */ /* 0x000fe200078e0a03 */
[----:B------:R-:W-:Y:S01]  /*1160*/  ISETP.GT.U32.AND P3, PT, R3, R18, PT ;  /* 0x000000120300720c */ /* 0x000fe20003f64070 */
[----:B------:R-:W-:Y:S02]  /*1170*/  IMAD.MOV R24, RZ, RZ, -R21 ;  /* 0x000000ffff187224 */ /* 0x000fe400078e0a15 */
[----:B------:R-:W-:Y:S01]  /*1180*/  @!P6 IMAD.IADD R19, R19, 0x1, -R3 ;  /* 0x000000011313e824 */ /* 0x000fe200078e0a03 */
[C---:B------:R-:W-:Y:S01]  /*1190*/  ISETP.GT.U32.AND P1, PT, R3.reuse, R20, PT ;  /* 0x000000140300720c */ /* 0x040fe20003f24070 */
[C---:B------:R-:W-:Y:S01]  /*11a0*/  IMAD R21, R3.reuse, R24, R23 ;  /* 0x0000001803157224 */ /* 0x040fe200078e0217 */
[----:B------:R-:W-:Y:S01]  /*11b0*/  IADD3 R23, R6, 0xf, RZ ;  /* 0x0000000f06177810 */ /* 0x000fe20007ffe0ff */
[----:B------:R-:W-:Y:S01]  /*11c0*/  IMAD.HI.U32 R8, R4, R22, RZ ;  /* 0x0000001604087227 */ /* 0x000fe200078e00ff */
[C---:B------:R-:W-:Y:S02]  /*11d0*/  ISETP.GT.U32.AND P6, PT, R3.reuse, R19, PT ;  /* 0x000000130300720c */ /* 0x040fe40003fc4070 */
[----:B------:R-:W-:Y:S01]  /*11e0*/  IADD3 R24, R6, 0xe, RZ ;  /* 0x0000000e06187810 */ /* 0x000fe20007ffe0ff */
[----:B------:R-:W-:Y:S01]  /*11f0*/  IMAD.MOV R8, RZ, RZ, -R8 ;  /* 0x000000ffff087224 */ /* 0x000fe200078e0a08 */
[----:B------:R-:W-:Y:S01]  /*1200*/  IABS R27, R23 ;  /* 0x00000017001b7213 */ /* 0x000fe20000000000 */
[--C-:B------:R-:W-:Y:S01]  /*1210*/  @!P3 IMAD.IADD R18, R18, 0x1, -R3.reuse ;  /* 0x000000011212b824 */ /* 0x100fe200078e0a03 */
[----:B------:R-:W-:Y:S01]  /*1220*/  IABS R29, R24 ;  /* 0x00000018001d7213 */ /* 0x000fe20000000000 */
[C---:B------:R-:W-:Y:S01]  /*1230*/  IMAD R22, R3.reuse, R8, R22 ;  /* 0x0000000803167224 */ /* 0x040fe200078e0216 */
[----:B------:R-:W-:Y:S01]  /*1240*/  IADD3 R8, R6, 0x10, RZ ;  /* 0x0000001006087810 */ /* 0x000fe20007ffe0ff */
[----:B------:R-:W-:Y:S01]  /*1250*/  @!P4 IMAD.MOV R18, RZ, RZ, -R18 ;  /* 0x000000ffff12c224 */ /* 0x000fe200078e0a12 */
[----:B------:R-:W-:Y:S01]  /*1260*/  ISETP.GT.U32.AND P4, PT, R3, R21, PT ;  /* 0x000000150300720c */ /* 0x000fe20003f84070 */
[--C-:B------:R-:W-:Y:S01]  /*1270*/  @!P1 IMAD.IADD R20, R20, 0x1, -R3.reuse ;  /* 0x0000000114149824 */ /* 0x100fe200078e0a03 */
[----:B------:R-:W-:Y:S01]  /*1280*/  IABS R26, R8 ;  /* 0x00000008001a7213 */ /* 0x000fe20000000000 */
[----:B------:R-:W-:Y:S01]  /*1290*/  @!P6 IMAD.IADD R19, R19, 0x1, -R3 ;  /* 0x000000011313e824 */ /* 0x000fe200078e0a03 */
[----:B------:R-:W-:Y:S01]  /*12a0*/  ISETP.GT.U32.AND P3, PT, R3, R22, PT ;  /* 0x000000160300720c */ /* 0x000fe20003f64070 */
[----:B------:R-:W-:Y:S01]  /*12b0*/  @!P2 IMAD.MOV R20, RZ, RZ, -R20 ;  /* 0x000000ffff14a224 */ /* 0x000fe200078e0a14 */
[----:B------:R-:W-:Y:S01]  /*12c0*/  ISETP.GE.AND P1, PT, R23, RZ, PT ;  /* 0x000000ff1700720c */ /* 0x000fe20003f26270 */
[----:B------:R-:W-:Y:S01]  /*12d0*/  @!P0 IMAD.MOV R19, RZ, RZ, -R19 ;  /* 0x000000ffff138224 */ /* 0x000fe200078e0a13 */
[----:B------:R-:W-:Y:S01]  /*12e0*/  ISETP.GE.AND P0, PT, R8, RZ, PT ;  /* 0x000000ff0800720c */ /* 0x000fe20003f06270 */
[----:B------:R-:W-:Y:S01]  /*12f0*/  IMAD.HI.U32 R8, R4, R26, RZ ;  /* 0x0000001a04087227 */ /* 0x000fe200078e00ff */
[----:B------:R-:W-:-:S02]  /*1300*/  ISETP.GE.AND P2, PT, R24, RZ, PT ;  /* 0x000000ff1800720c */ /* 0x000fc40003f46270 */
[----:B------:R-:W-:Y:S01]  /*1310*/  ISETP.GE.AND P6, PT, R25, RZ, PT ;  /* 0x000000ff1900720c */ /* 0x000fe20003fc6270 */
[--C-:B------:R-:W-:Y:S02]  /*1320*/  @!P4 IMAD.IADD R21, R21, 0x1, -R3.reuse ;  /* 0x000000011515c824 */ /* 0x100fe400078e0a03 */
[----:B------:R-:W-:Y:S02]  /*1330*/  IMAD.MOV R8, RZ, RZ, -R8 ;  /* 0x000000ffff087224 */ /* 0x000fe400078e0a08 */
[----:B------:R-:W-:Y:S01]  /*1340*/  @!P3 IMAD.IADD R22, R22, 0x1, -R3 ;  /* 0x000000011616b824 */ /* 0x000fe200078e0a03 */
[C---:B------:R-:W-:Y:S01]  /*1350*/  ISETP.GT.U32.AND P4, PT, R3.reuse, R21, PT ;  /* 0x000000150300720c */ /* 0x040fe20003f84070 */
[C---:B------:R-:W-:Y:S02]  /*1360*/  IMAD R8, R3.reuse, R8, R26 ;  /* 0x0000000803087224 */ /* 0x040fe400078e021a */
[----:B------:R-:W-:Y:S01]  /*1370*/  IMAD.HI.U32 R23, R4, R27, RZ ;  /* 0x0000001b04177227 */ /* 0x000fe200078e00ff */
[----:B------:R-:W-:-:S03]  /*1380*/  ISETP.GT.U32.AND P3, PT, R3, R22, PT ;  /* 0x000000160300720c */ /* 0x000fc60003f64070 */
[----:B------:R-:W-:-:S04]  /*1390*/  IMAD.HI.U32 R24, R4, R29, RZ ;  /* 0x0000001d04187227 */ /* 0x000fc800078e00ff */
[----:B------:R-:W-:Y:S01]  /*13a0*/  IMAD.MOV R28, RZ, RZ, -R23 ;  /* 0x000000ffff1c7224 */ /* 0x000fe200078e0a17 */
[----:B------:R-:W-:Y:S01]  /*13b0*/  IADD3 R23, R6, 0xc, RZ ;  /* 0x0000000c06177810 */ /* 0x000fe20007ffe0ff */
[----:B------:R-:W-:Y:S01]  /*13c0*/  @!P4 IMAD.IADD R21, R21, 0x1, -R3 ;  /* 0x000000011515c824 */ /* 0x000fe200078e0a03 */
[C---:B------:R-:W-:Y:S01]  /*13d0*/  ISETP.GT.U32.AND P4, PT, R3.reuse, R8, PT ;  /* 0x000000080300720c */ /* 0x040fe20003f84070 */
[----:B------:R-:W-:Y:S02]  /*13e0*/  IMAD.MOV R30, RZ, RZ, -R24 ;  /* 0x000000ffff1e7224 */ /* 0x000fe400078e0a18 */
[----:B------:R-:W-:Y:S02]  /*13f0*/  IMAD R24, R3, R28, R27 ;  /* 0x0000001c03187224 */ /* 0x000fe400078e021b */
[----:B------:R-:W-:-:S04]  /*1400*/  IMAD.HI.U32 R25, R4, R31, RZ ;  /* 0x0000001f04197227 */ /* 0x000fc800078e00ff */
[----:B------:R-:W-:Y:S01]  /*1410*/  IMAD.MOV R32, RZ, RZ, -R25 ;  /* 0x000000ffff207224 */ /* 0x000fe200078e0a19 */
[----:B------:R-:W-:Y:S01]  /*1420*/  IADD3 R25, R6, 0xb, RZ ;  /* 0x0000000b06197810 */ /* 0x000fe20007ffe0ff */
[--C-:B------:R-:W-:Y:S01]  /*1430*/  @!P3 IMAD.IADD R22, R22, 0x1, -R3.reuse ;  /* 0x000000011616b824 */ /* 0x100fe200078e0a03 */
[----:B------:R-:W-:Y:S01]  /*1440*/  ISETP.GE.AND P3, PT, R33, RZ, PT ;  /* 0x000000ff2100720c */ /* 0x000fe20003f66270 */
[----:B------:R-:W-:Y:S01]  /*1450*/  @!P4 IMAD.IADD R8, R8, 0x1, -R3 ;  /* 0x000000010808c824 */ /* 0x000fe200078e0a03 */
[----:B------:R-:W-:Y:S01]  /*1460*/  IABS R33, R25 ;  /* 0x0000001900217213 */ /* 0x000fe20000000000 */
[C---:B------:R-:W-:Y:S01]  /*1470*/  IMAD R28, R3.reuse, R32, R31 ;  /* 0x00000020031c7224 */ /* 0x040fe200078e021f */
[----:B------:R-:W-:Y:S01]  /*1480*/  IABS R31, R23 ;  /* 0x00000017001f7213 */ /* 0x000fe20000000000 */
[----:B------:R-:W-:Y:S01]  /*1490*/  @!P5 IMAD.MOV R22, RZ, RZ, -R22 ;  /* 0x000000ffff16d224 */ /* 0x000fe200078e0a16 */
[----:B------:R-:W-:Y:S01]  /*14a0*/  ISETP.GT.U32.AND P4, PT, R3, R8, PT ;  /* 0x000000080300720c */ /* 0x000fe20003f84070 */
[----:B------:R-:W-:Y:S01]  /*14b0*/  @!P6 IMAD.MOV R21, RZ, RZ, -R21 ;  /* 0x000000ffff15e224 */ /* 0x000fe200078e0a15 */
[----:B------:R-:W-:Y:S01]  /*14c0*/  ISETP.GE.AND P5, PT, R23, RZ, PT ;  /* 0x000000ff1700720c */ /* 0x000fe20003fa6270 */
[----:B------:R-:W-:Y:S01]  /*14d0*/  IMAD.HI.U32 R23, R4, R31, RZ ;  /* 0x0000001f04177227 */ /* 0x000fe200078e00ff */
[----:B------:R-:W-:-:S03]  /*14e0*/  ISETP.GE.AND P6, PT, R25, RZ, PT ;  /* 0x000000ff1900720c */ /* 0x000fc60003fc6270 */
[----:B------:R-:W-:-:S04]  /*14f0*/  IMAD.HI.U32 R25, R4, R33, RZ ;  /* 0x0000002104197227 */ /* 0x000fc800078e00ff */
[C---:B------:R-:W-:Y:S02]  /*1500*/  IMAD R26, R3.reuse, R30, R29 ;  /* 0x0000001e031a7224 */ /* 0x040fe400078e021d */
[----:B------:R-:W-:Y:S01]  /*1510*/  @!P4 IMAD.IADD R8, R8, 0x1, -R3 ;  /* 0x000000010808c824 */ /* 0x000fe200078e0a03 */
[----:B------:R-:W-:Y:S01]  /*1520*/  ISETP.GT.U32.AND P4, PT, R3, R24, PT ;  /* 0x000000180300720c */ /* 0x000fe20003f84070 */
[----:B------:R-:W-:-:S04]  /*1530*/  IMAD.HI.U32 R27, R4, R35, RZ ;  /* 0x00000023041b7227 */ /* 0x000fc800078e00ff */
[----:B------:R-:W-:-:S04]  /*1540*/  IMAD.HI.U32 R29, R4, R37, RZ ;  /* 0x00000025041d7227 */ /* 0x000fc800078e00ff */
[----:B------:R-:W-:-:S04]  /*1550*/  IMAD.HI.U32 R30, R4, R39, RZ ;  /* 0x00000027041e7227 */ /* 0x000fc800078e00ff */
[----:B------:R-:W-:Y:S02]  /*1560*/  @!P4 IMAD.IADD R24, R24, 0x1, -R3 ;  /* 0x000000011818c824 */ /* 0x000fe400078e0a03 */
[----:B------:R-:W-:Y:S02]  /*1570*/  IMAD.MOV R32, RZ, RZ, -R23 ;  /* 0x000000ffff207224 */ /* 0x000fe400078e0a17 */
[----:B------:R-:W-:Y:S01]  /*1580*/  IMAD.MOV R34, RZ, RZ, -R25 ;  /* 0x000000ffff227224 */ /* 0x000fe200078e0a19 */
[----:B------:R-:W-:Y:S01]  /*1590*/  ISETP.GT.U32.AND P4, PT, R3, R24, PT ;  /* 0x000000180300720c */ /* 0x000fe20003f84070 */
[----:B------:R-:W-:Y:S02]  /*15a0*/  IMAD.MOV R36, RZ, RZ, -R27 ;  /* 0x000000ffff247224 */ /* 0x000fe400078e0a1b */
[----:B------:R-:W-:Y:S02]  /*15b0*/  IMAD.MOV R38, RZ, RZ, -R29 ;  /* 0x000000ffff267224 */ /* 0x000fe400078e0a1d */
[----:B------:R-:W-:-:S02]  /*15c0*/  IMAD.MOV R40, RZ, RZ, -R30 ;  /* 0x000000ffff287224 */ /* 0x000fc400078e0a1e */
[C---:B------:R-:W-:Y:S02]  /*15d0*/  IMAD R30, R3.reuse, R32, R31 ;  /* 0x00000020031e7224 */ /* 0x040fe400078e021f */
[C---:B------:R-:W-:Y:S01]  /*15e0*/  IMAD R32, R3.reuse, R34, R33 ;  /* 0x0000002203207224 */ /* 0x040fe200078e0221 */
[----:B------:R-:W-:Y:S01]  /*15f0*/  IABS R33, R6 ;  /* 0x0000000600217213 */ /* 0x000fe20000000000 */
[C---:B------:R-:W-:Y:S01]  /*1600*/  IMAD R34, R3.reuse, R36, R35 ;  /* 0x0000002403227224 */ /* 0x040fe200078e0223 */
[----:B------:R-:W-:Y:S01]  /*1610*/  IABS R35, c[0x0][0x178] ;  /* 0x00005e0000237a13 */ /* 0x000fe20000000000 */
[C---:B------:R-:W-:Y:S01]  /*1620*/  IMAD R36, R3.reuse, R38, R37 ;  /* 0x0000002603247224 */ /* 0x040fe200078e0225 */
[----:B------:R-:W-:Y:S01]  /*1630*/  IADD3 R37, R6, 0x7, RZ ;  /* 0x0000000706257810 */ /* 0x000fe20007ffe0ff */
[C---:B------:R-:W-:Y:S01]  /*1640*/  IMAD R38, R3.reuse, R40, R39 ;  /* 0x0000002803267224 */ /* 0x040fe200078e0227 */
[----:B------:R-:W0:Y:S01]  /*1650*/  I2F.RP R29, R35 ;  /* 0x00000023001d7306 */ /* 0x000e220000209400 */
[----:B------:R-:W-:Y:S01]  /*1660*/  IMAD.MOV.U32 R39, RZ, RZ, R8 ;  /* 0x000000ffff277224 */ /* 0x000fe200078e0008 */
[----:B------:R-:W-:Y:S01]  /*1670*/  IABS R25, R37 ;  /* 0x0000002500197213 */ /* 0x000fe20000000000 */
[----:B------:R-:W-:Y:S01]  /*1680*/  @!P4 IMAD.IADD R24, R24, 0x1, -R3 ;  /* 0x000000011818c824 */ /* 0x000fe200078e0a03 */
[C---:B------:R-:W-:Y:S01]  /*1690*/  ISETP.GT.U32.AND P4, PT, R3.reuse, R28, PT ;  /* 0x0000001c0300720c */ /* 0x040fe20003f84070 */
[----:B------:R-:W-:Y:S01]  /*16a0*/  @!P0 IMAD.MOV R39, RZ, RZ, -R39 ;  /* 0x000000ffff278224 */ /* 0x000fe200078e0a27 */
[----:B------:R-:W-:Y:S01]  /*16b0*/  ISETP.GT.U32.AND P0, PT, R3, R26, PT ;  /* 0x0000001a0300720c */ /* 0x000fe20003f04070 */
[----:B------:R-:W-:Y:S01]  /*16c0*/  IMAD.MOV.U32 R41, RZ, RZ, R24 ;  /* 0x000000ffff297224 */ /* 0x000fe200078e0018 */
[----:B------:R-:W-:Y:S01]  /*16d0*/  IABS R40, R52 ;  /* 0x0000003400287213 */ /* 0x000fe20000000000 */
[----:B------:R-:W-:-:S04]  /*16e0*/  IMAD.HI.U32 R8, R4, R25, RZ ;  /* 0x0000001904087227 */ /* 0x000fc800078e00ff */
[----:B------:R-:W-:Y:S02]  /*16f0*/  @!P1 IMAD.MOV R41, RZ, RZ, -R41 ;  /* 0x000000ffff299224 */ /* 0x000fe400078e0a29 */
[----:B------:R-:W-:Y:S01]  /*1700*/  IMAD.MOV R8, RZ, RZ, -R8 ;  /* 0x000000ffff087224 */ /* 0x000fe200078e0a08 */
[----:B0-----:R-:W0:Y:S01]  /*1710*/  MUFU.RCP R29, R29 ;  /* 0x0000001d001d7308 */ /* 0x001e220000001000 */
[--C-:B------:R-:W-:Y:S02]  /*1720*/  @!P4 IMAD.IADD R28, R28, 0x1, -R3.reuse ;  /* 0x000000011c1cc824 */ /* 0x100fe400078e0a03 */
[----:B------:R-:W-:Y:S01]  /*1730*/  @!P0 IMAD.IADD R26, R26, 0x1, -R3 ;  /* 0x000000011a1a8824 */ /* 0x000fe200078e0a03 */
[C---:B------:R-:W-:Y:S01]  /*1740*/  ISETP.GT.U32.AND P0, PT, R3.reuse, R30, PT ;  /* 0x0000001e0300720c */ /* 0x040fe20003f04070 */
[C---:B------:R-:W-:Y:S01]  /*1750*/  IMAD R8, R3.reuse, R8, R25 ;  /* 0x0000000803087224 */ /* 0x040fe200078e0219 */
[C---:B------:R-:W-:Y:S01]  /*1760*/  ISETP.GT.U32.AND P1, PT, R3.reuse, R28, PT ;  /* 0x0000001c0300720c */ /* 0x040fe20003f24070 */
[----:B------:R-:W-:Y:S01]  /*1770*/  IMAD.HI.U32 R25, R4, R44, RZ ;  /* 0x0000002c04197227 */ /* 0x000fe200078e00ff */
[----:B------:R-:W-:-:S03]  /*1780*/  ISETP.GT.U32.AND P4, PT, R3, R26, PT ;  /* 0x0000001a0300720c */ /* 0x000fc60003f84070 */
[----:B------:R-:W-:-:S04]  /*1790*/  IMAD.HI.U32 R23, R4, R40, RZ ;  /* 0x0000002804177227 */ /* 0x000fc800078e00ff */
[----:B------:R-:W-:Y:S02]  /*17a0*/  IMAD.MOV R25, RZ, RZ, -R25 ;  /* 0x000000ffff197224 */ /* 0x000fe400078e0a19 */
[--C-:B------:R-:W-:Y:S02]  /*17b0*/  @!P0 IMAD.IADD R30, R30, 0x1, -R3.reuse ;  /* 0x000000011e1e8824 */ /* 0x100fe400078e0a03 */
[--C-:B------:R-:W-:Y:S01]  /*17c0*/  @!P1 IMAD.IADD R28, R28, 0x1, -R3.reuse ;  /* 0x000000011c1c9824 */ /* 0x100fe200078e0a03 */
[C---:B------:R-:W-:Y:S01]  /*17d0*/  ISETP.GT.U32.AND P1, PT, R3.reuse, R34, PT ;  /* 0x000000220300720c */ /* 0x040fe20003f24070 */
[----:B------:R-:W-:Y:S01]  /*17e0*/  @!P4 IMAD.IADD R26, R26, 0x1, -R3 ;  /* 0x000000011a1ac824 */ /* 0x000fe200078e0a03 */
[C---:B------:R-:W-:Y:S01]  /*17f0*/  ISETP.GT.U32.AND P0, PT, R3.reuse, R30, PT ;  /* 0x0000001e0300720c */ /* 0x040fe20003f04070 */
[----:B------:R-:W-:Y:S01]  /*1800*/  IMAD.MOV R27, RZ, RZ, -R23 ;  /* 0x000000ffff1b7224 */ /* 0x000fe200078e0a17 */
[----:B------:R-:W-:Y:S01]  /*1810*/  ISETP.GT.U32.AND P4, PT, R3, R32, PT ;  /* 0x000000200300720c */ /* 0x000fe20003f84070 */
[----:B------:R-:W-:-:S04]  /*1820*/  IMAD.HI.U32 R23, R4, R42, RZ ;  /* 0x0000002a04177227 */ /* 0x000fc800078e00ff */
[----:B------:R-:W-:Y:S01]  /*1830*/  IMAD R44, R3, R25, R44 ;  /* 0x00000019032c7224 */ /* 0x000fe200078e022c */
[----:B0-----:R-:W-:Y:S01]  /*1840*/  IADD3 R25, R29, 0xffffffe, RZ ;  /* 0x0ffffffe1d197810 */ /* 0x001fe20007ffe0ff */
[C---:B------:R-:W-:Y:S01]  /*1850*/  IMAD R40, R3.reuse, R27, R40 ;  /* 0x0000001b03287224 */ /* 0x040fe200078e0228 */
[----:B------:R-:W-:Y:S01]  /*1860*/  IADD3 R27, R6, 0x1, RZ ;  /* 0x00000001061b7810 */ /* 0x000fe20007ffe0ff */
[--C-:B------:R-:W-:Y:S01]  /*1870*/  @!P1 IMAD.IADD R34, R34, 0x1, -R3.reuse ;  /* 0x0000000122229824 */ /* 0x100fe200078e0a03 */
[C---:B------:R-:W-:Y:S01]  /*1880*/  ISETP.GT.U32.AND P1, PT, R3.reuse, R8, PT ;  /* 0x000000080300720c */ /* 0x040fe20003f24070 */
[--C-:B------:R-:W-:Y:S01]  /*1890*/  @!P0 IMAD.IADD R30, R30, 0x1, -R3.reuse ;  /* 0x000000011e1e8824 */ /* 0x100fe200078e0a03 */
[C---:B------:R-:W-:Y:S01]  /*18a0*/  ISETP.GT.U32.AND P0, PT, R3.reuse, R36, PT ;  /* 0x000000240300720c */ /* 0x040fe20003f04070 */
[----:B------:R-:W-:Y:S01]  /*18b0*/  @!P4 IMAD.IADD R32, R32, 0x1, -R3 ;  /* 0x000000012020c824 */ /* 0x000fe200078e0a03 */
[----:B------:R-:W-:Y:S01]  /*18c0*/  ISETP.GT.U32.AND P4, PT, R3, R38, PT ;  /* 0x000000260300720c */ /* 0x000fe20003f84070 */
[----:B------:R-:W-:Y:S01]  /*18d0*/  IMAD.MOV.U32 R45, RZ, RZ, R28 ;  /* 0x000000ffff2d7224 */ /* 0x000fe200078e001c */
[----:B------:R-:W-:Y:S01]  /*18e0*/  IABS R31, R27 ;  /* 0x0000001b001f7213 */ /* 0x000fe20000000000 */
[----:B------:R-:W-:Y:S01]  /*18f0*/  IMAD.MOV R23, RZ, RZ, -R23 ;  /* 0x000000ffff177224 */ /* 0x000fe200078e0a17 */
[----:B------:R-:W0:Y:S01]  /*1900*/  F2I.FTZ.U32.TRUNC.NTZ R25, R25 ;  /* 0x0000001900197305 */ /* 0x000e22000021f000 */
[----:B------:R-:W-:-:S02]  /*1910*/  IMAD.MOV.U32 R43, RZ, RZ, R26 ;  /* 0x000000ffff2b7224 */ /* 0x000fc400078e001a */
[----:B------:R-:W-:Y:S02]  /*1920*/  @!P3 IMAD.MOV R45, RZ, RZ, -R45 ;  /* 0x000000ffff2db224 */ /* 0x000fe400078e0a2d */
[--C-:B------:R-:W-:Y:S02]  /*1930*/  @!P1 IMAD.IADD R8, R8, 0x1, -R3.reuse ;  /* 0x0000000108089824 */ /* 0x100fe400078e0a03 */
[--C-:B------:R-:W-:Y:S01]  /*1940*/  @!P0 IMAD.IADD R36, R36, 0x1, -R3.reuse ;  /* 0x0000000124248824 */ /* 0x100fe200078e0a03 */
[C---:B------:R-:W-:Y:S01]  /*1950*/  ISETP.GT.U32.AND P0, PT, R3.reuse, R32, PT ;  /* 0x000000200300720c */ /* 0x040fe20003f04070 */
[----:B------:R-:W-:Y:S01]  /*1960*/  @!P4 IMAD.IADD R38, R38, 0x1, -R3 ;  /* 0x000000012626c824 */ /* 0x000fe200078e0a03 */
[C---:B------:R-:W-:Y:S01]  /*1970*/  ISETP.GT.U32.AND P4, PT, R3.reuse, R34, PT ;  /* 0x000000220300720c */ /* 0x040fe20003f84070 */
[----:B------:R-:W-:Y:S01]  /*1980*/  IMAD.HI.U32 R24, R4, R48, RZ ;  /* 0x0000003004187227 */ /* 0x000fe200078e00ff */
[C---:B------:R-:W-:Y:S02]  /*1990*/  ISETP.GT.U32.AND P1, PT, R3.reuse, R36, PT ;  /* 0x000000240300720c */ /* 0x040fe40003f24070 */
[C---:B------:R-:W-:Y:S01]  /*19a0*/  ISETP.GT.U32.AND P3, PT, R3.reuse, R8, PT ;  /* 0x000000080300720c */ /* 0x040fe20003f64070 */
[----:B------:R-:W-:-:S02]  /*19b0*/  IMAD R42, R3, R23, R42 ;  /* 0x00000017032a7224 */ /* 0x000fc400078e022a */
[----:B------:R-:W-:Y:S01]  /*19c0*/  @!P2 IMAD.MOV R43, RZ, RZ, -R43 ;  /* 0x000000ffff2ba224 */ /* 0x000fe200078e0a2b */
[C---:B------:R-:W-:Y:S01]  /*19d0*/  ISETP.GT.U32.AND P2, PT, R3.reuse, R38, PT ;  /* 0x000000260300720c */ /* 0x040fe20003f44070 */
[----:B------:R-:W-:Y:S02]  /*19e0*/  IMAD.MOV R24, RZ, RZ, -R24 ;  /* 0x000000ffff187224 */ /* 0x000fe400078e0a18 */
[----:B------:R-:W-:Y:S01]  /*19f0*/  @!P0 IMAD.IADD R32, R32, 0x1, -R3 ;  /* 0x0000000120208824 */ /* 0x000fe200078e0a03 */
[----:B------:R-:W-:Y:S01]  /*1a00*/  ISETP.GT.U32.AND P0, PT, R3, R40, PT ;  /* 0x000000280300720c */ /* 0x000fe20003f04070 */
[----:B------:R-:W-:-:S04]  /*1a10*/  IMAD.HI.U32 R23, R4, R46, RZ ;  /* 0x0000002e04177227 */ /* 0x000fc800078e00ff */
[----:B------:R-:W-:Y:S01]  /*1a20*/  @!P1 IMAD.IADD R36, R36, 0x1, -R3 ;  /* 0x0000000124249824 */ /* 0x000fe200078e0a03 */
[----:B------:R-:W-:Y:S01]  /*1a30*/  ISETP.GT.U32.AND P1, PT, R3, R44, PT ;  /* 0x0000002c0300720c */ /* 0x000fe20003f24070 */
[----:B------:R-:W-:-:S04]  /*1a40*/  IMAD.HI.U32 R29, R4, R31, RZ ;  /* 0x0000001f041d7227 */ /* 0x000fc800078e00ff */
[----:B------:R-:W-:Y:S01]  /*1a50*/  @!P4 IMAD.IADD R34, R34, 0x1, -R3 ;  /* 0x000000012222c824 */ /* 0x000fe200078e0a03 */
[----:B------:R-:W-:Y:S01]  /*1a60*/  ISETP.GT.U32.AND P4, PT, R3, R42, PT ;  /* 0x0000002a0300720c */ /* 0x000fe20003f84070 */
[----:B------:R-:W-:-:S04]  /*1a70*/  IMAD.HI.U32 R4, R4, R33, RZ ;  /* 0x0000002104047227 */ /* 0x000fc800078e00ff */
[C---:B------:R-:W-:Y:S02]  /*1a80*/  IMAD R48, R3.reuse, R24, R48 ;  /* 0x0000001803307224 */ /* 0x040fe400078e0230 */
[----:B------:R-:W-:Y:S02]  /*1a90*/  IMAD.MOV R23, RZ, RZ, -R23 ;  /* 0x000000ffff177224 */ /* 0x000fe400078e0a17 */
[----:B------:R-:W-:Y:S02]  /*1aa0*/  IMAD.MOV R24, RZ, RZ, -R29 ;  /* 0x000000ffff187224 */ /* 0x000fe400078e0a1d */
[----:B------:R-:W-:Y:S02]  /*1ab0*/  IMAD.MOV R4, RZ, RZ, -R4 ;  /* 0x000000ffff047224 */ /* 0x000fe400078e0a04 */
[C---:B------:R-:W-:Y:S02]  /*1ac0*/  IMAD R46, R3.reuse, R23, R46 ;  /* 0x00000017032e7224 */ /* 0x040fe400078e022e */
[----:B------:R-:W-:-:S02]  /*1ad0*/  IMAD R26, R3, R24, R31 ;  /* 0x00000018031a7224 */ /* 0x000fc400078e021f */
[--C-:B------:R-:W-:Y:S01]  /*1ae0*/  @!P3 IMAD.IADD R8, R8, 0x1, -R3.reuse ;  /* 0x000000010808b824 */ /* 0x100fe200078e0a03 */
[----:B------:R-:W-:Y:S01]  /*1af0*/  ISETP.GT.U32.AND P3, PT, R3, R48, PT ;  /* 0x000000300300720c */ /* 0x000fe20003f64070 */
[----:B------:R-:W-:Y:S01]  /*1b00*/  @!P1 IMAD.IADD R44, R44, 0x1, -R3 ;  /* 0x000000012c2c9824 */ /* 0x000fe200078e0a03 */
[----:B------:R-:W-:Y:S01]  /*1b10*/  ISETP.GE.AND P1, PT, R47, RZ, PT ;  /* 0x000000ff2f00720c */ /* 0x000fe20003f26270 */
[C---:B------:R-:W-:Y:S02]  /*1b20*/  IMAD R28, R3.reuse, R4, R33 ;  /* 0x00000004031c7224 */ /* 0x040fe400078e0221 */
[----:B0-----:R-:W-:Y:S02]  /*1b30*/  IMAD.MOV R4, RZ, RZ, -R25 ;  /* 0x000000ffff047224 */ /* 0x001fe400078e0a19 */
[--C-:B------:R-:W-:Y:S01]  /*1b40*/  @!P2 IMAD.IADD R38, R38, 0x1, -R3.reuse ;  /* 0x000000012626a824 */ /* 0x100fe200078e0a03 */
[C---:B------:R-:W-:Y:S01]  /*1b50*/  ISETP.GT.U32.AND P2, PT, R3.reuse, R46, PT ;  /* 0x0000002e0300720c */ /* 0x040fe20003f44070 */
[--C-:B------:R-:W-:Y:S01]  /*1b60*/  @!P0 IMAD.IADD R40, R40, 0x1, -R3.reuse ;  /* 0x0000000128288824 */ /* 0x100fe200078e0a03 */
[C---:B------:R-:W-:Y:S01]  /*1b70*/  ISETP.GT.U32.AND P0, PT, R3.reuse, R26, PT ;  /* 0x0000001a0300720c */ /* 0x040fe20003f04070 */
[----:B------:R-:W-:Y:S01]  /*1b80*/  @!P4 IMAD.IADD R42, R42, 0x1, -R3 ;  /* 0x000000012a2ac824 */ /* 0x000fe200078e0a03 */
[----:B------:R-:W-:Y:S01]  /*1b90*/  ISETP.GT.U32.AND P4, PT, R3, R28, PT ;  /* 0x0000001c0300720c */ /* 0x000fe20003f84070 */
[----:B------:R-:W-:-:S02]  /*1ba0*/  IMAD R23, R4, R35, RZ ;  /* 0x0000002304177224 */ /* 0x000fc400078e02ff */
[----:B------:R-:W-:Y:S02]  /*1bb0*/  IMAD.MOV.U32 R24, RZ, RZ, RZ ;  /* 0x000000ffff187224 */ /* 0x000fe400078e00ff */
[----:B------:R-:W-:Y:S02]  /*1bc0*/  IMAD.MOV.U32 R51, RZ, RZ, R34 ;  /* 0x000000ffff337224 */ /* 0x000fe400078e0022 */
[----:B------:R-:W-:-:S04]  /*1bd0*/  IMAD.HI.U32 R24, R25, R23, R24 ;  /* 0x0000001719187227 */ /* 0x000fc800078e0018 */
[----:B------:R-:W-:Y:S01]  /*1be0*/  @!P3 IMAD.IADD R48, R48, 0x1, -R3 ;  /* 0x000000013030b824 */ /* 0x000fe200078e0a03 */
[----:B------:R-:W-:Y:S01]  /*1bf0*/  ISETP.GE.AND P3, PT, R50, RZ, PT ;  /* 0x000000ff3200720c */ /* 0x000fe20003f66270 */
[----:B------:R-:W-:Y:S01]  /*1c00*/  @!P1 IMAD.MOV R51, RZ, RZ, -R51 ;  /* 0x000000ffff339224 */ /* 0x000fe200078e0a33 */
[----:B------:R-:W-:Y:S01]  /*1c10*/  ISETP.GT.U32.AND P1, PT, R3, R44, PT ;  /* 0x0000002c0300720c */ /* 0x000fe20003f24070 */
[----:B------:R-:W-:-:S04]  /*1c20*/  IMAD.HI.U32 R24, R24, R54, RZ ;  /* 0x0000003618187227 */ /* 0x000fc800078e00ff */
[--C-:B------:R-:W-:Y:S01]  /*1c30*/  @!P2 IMAD.IADD R46, R46, 0x1, -R3.reuse ;  /* 0x000000012e2ea824 */ /* 0x100fe200078e0a03 */
[----:B------:R-:W-:Y:S01]  /*1c40*/  ISETP.GE.AND P2, PT, R49, RZ, PT ;  /* 0x000000ff3100720c */ /* 0x000fe20003f46270 */
[--C-:B------:R-:W-:Y:S01]  /*1c50*/  @!P0 IMAD.IADD R26, R26, 0x1, -R3.reuse ;  /* 0x000000011a1a8824 */ /* 0x100fe200078e0a03 */
[----:B------:R-:W-:Y:S01]  /*1c60*/  ISETP.GE.AND P0, PT, R37, RZ, PT ;  /* 0x000000ff2500720c */ /* 0x000fe20003f06270 */
[----:B------:R-:W-:Y:S01]  /*1c70*/  @!P4 IMAD.IADD R28, R28, 0x1, -R3 ;  /* 0x000000011c1cc824 */ /* 0x000fe200078e0a03 */
[----:B------:R-:W-:Y:S01]  /*1c80*/  ISETP.GT.U32.AND P4, PT, R3, R40, PT ;  /* 0x000000280300720c */ /* 0x000fe20003f84070 */
[----:B------:R-:W-:Y:S02]  /*1c90*/  IMAD.MOV R24, RZ, RZ, -R24 ;  /* 0x000000ffff187224 */ /* 0x000fe400078e0a18 */
[----:B------:R-:W-:Y:S02]  /*1ca0*/  IMAD.MOV.U32 R55, RZ, RZ, R38 ;  /* 0x000000ffff377224 */ /* 0x000fe400078e0026 */
[----:B------:R-:W-:-:S02]  /*1cb0*/  IMAD R54, R35, R24, R54 ;  /* 0x0000001823367224 */ /* 0x000fc400078e0236 */
[----:B------:R-:W-:Y:S02]  /*1cc0*/  IMAD.MOV.U32 R47, RZ, RZ, R30 ;  /* 0x000000ffff2f7224 */ /* 0x000fe400078e001e */
[----:B------:R-:W-:Y:S02]  /*1cd0*/  IMAD.MOV.U32 R49, RZ, RZ, R32 ;  /* 0x000000ffff317224 */ /* 0x000fe400078e0020 */
[----:B------:R-:W-:Y:S02]  /*1ce0*/  IMAD.MOV.U32 R53, RZ, RZ, R36 ;  /* 0x000000ffff357224 */ /* 0x000fe400078e0024 */
[----:B------:R-:W-:Y:S01]  /*1cf0*/  IMAD.MOV.U32 R57, RZ, RZ, R8 ;  /* 0x000000ffff397224 */ /* 0x000fe200078e0008 */
[----:B------:R-:W-:Y:S01]  /*1d00*/  SHF.R.S32.HI R8, RZ, 0x2, R159 ;  /* 0x00000002ff087819 */ /* 0x000fe2000001149f */
[----:B------:R-:W-:Y:S01]  /*1d10*/  @!P3 IMAD.MOV R55, RZ, RZ, -R55 ;  /* 0x000000ffff37b224 */ /* 0x000fe200078e0a37 */
[----:B------:R-:W-:Y:S01]  /*1d20*/  ISETP.GT.U32.AND P3, PT, R3, R48, PT ;  /* 0x000000300300720c */ /* 0x000fe20003f64070 */
[----:B------:R-:W-:Y:S01]  /*1d30*/  @!P1 IMAD.IADD R44, R44, 0x1, -R3 ;  /* 0x000000012c2c9824 */ /* 0x000fe200078e0a03 */
[----:B------:R-:W-:Y:S01]  /*1d40*/  ISETP.GT.U32.AND P1, PT, R35, R54, PT ;  /* 0x000000362300720c */ /* 0x000fe20003f24070 */
[----:B------:R-:W-:Y:S01]  /*1d50*/  @!P5 IMAD.MOV R47, RZ, RZ, -R47 ;  /* 0x000000ffff2fd224 */ /* 0x000fe200078e0a2f */
[C---:B------:R-:W-:Y:S01]  /*1d60*/  ISETP.GT.U32.AND P5, PT, R3.reuse, R42, PT ;  /* 0x0000002a0300720c */ /* 0x040fe20003fa4070 */
[----:B------:R-:W-:Y:S01]  /*1d70*/  @!P6 IMAD.MOV R49, RZ, RZ, -R49 ;  /* 0x000000ffff31e224 */ /* 0x000fe200078e0a31 */
[C---:B------:R-:W-:Y:S01]  /*1d80*/  ISETP.GT.U32.AND P6, PT, R3.reuse, R26, PT ;  /* 0x0000001a0300720c */ /* 0x040fe20003fc4070 */
[----:B------:R-:W-:Y:S01]  /*1d90*/  @!P2 IMAD.MOV R53, RZ, RZ, -R53 ;  /* 0x000000ffff35a224 */ /* 0x000fe200078e0a35 */
[C---:B------:R-:W-:Y:S01]  /*1da0*/  ISETP.GT.U32.AND P2, PT, R3.reuse, R46, PT ;  /* 0x0000002e0300720c */ /* 0x040fe20003f44070 */
[----:B------:R-:W-:Y:S01]  /*1db0*/  @!P0 IMAD.MOV R57, RZ, RZ, -R57 ;  /* 0x000000ffff398224 */ /* 0x000fe200078e0a39 */
[----:B------:R-:W-:Y:S01]  /*1dc0*/  ISETP.GT.U32.AND P0, PT, R3, R28, PT ;  /* 0x0000001c0300720c */ /* 0x000fe20003f04070 */
[--C-:B------:R-:W-:Y:S01]  /*1dd0*/  @!P4 IMAD.IADD R40, R40, 0x1, -R3.reuse ;  /* 0x000000012828c824 */ /* 0x100fe200078e0a03 */
[----:B------:R-:W-:Y:S01]  /*1de0*/  ISETP.GE.AND P4, PT, R52, RZ, PT ;  /* 0x000000ff3400720c */ /* 0x000fe20003f86270 */
[----:B------:R-:W-:Y:S01]  /*1df0*/  @!P3 IMAD.IADD R48, R48, 0x1, -R3 ;  /* 0x000000013030b824 */ /* 0x000fe200078e0a03 */
[----:B------:R-:W-:Y:S01]  /*1e00*/  ISETP.GE.AND P3, PT, R59, RZ, PT ;  /* 0x000000ff3b00720c */ /* 0x000fe20003f66270 */
[----:B------:R-:W-:Y:S01]  /*1e10*/  @!P1 IMAD.IADD R54, R54, 0x1, -R35 ;  /* 0x0000000136369824 */ /* 0x000fe200078e0a23 */
[----:B------:R-:W-:Y:S01]  /*1e20*/  SGXT R8, R8, 0x1 ;  /* 0x000000010808781a */ /* 0x000fe20000000200 */
[----:B------:R-:W-:-:S02]  /*1e30*/  IMAD.MOV.U32 R59, RZ, RZ, R40 ;  /* 0x000000ffff3b7224 */ /* 0x000fc400078e0028 */
[----:B------:R-:W-:Y:S01]  /*1e40*/  IMAD.SHL.U32 R4, R159, 0x40, RZ ;  /* 0x000000409f047824 */ /* 0x000fe200078e00ff */
[----:B------:R-:W-:Y:S01]  /*1e50*/  LOP3.LUT R8, R8, 0x90, RZ, 0xc0, !PT ;  /* 0x0000009008087812 */ /* 0x000fe200078ec0ff */
[--C-:B------:R-:W-:Y:S01]  /*1e60*/  @!P5 IMAD.IADD R42, R42, 0x1, -R3.reuse ;  /* 0x000000012a2ad824 */ /* 0x100fe200078e0a03 */
[----:B------:R-:W-:Y:S01]  /*1e70*/  ISETP.GE.AND P5, PT, R56, RZ, PT ;  /* 0x000000ff3800720c */ /* 0x000fe20003fa6270 */
[--C-:B------:R-:W-:Y:S01]  /*1e80*/  @!P2 IMAD.IADD R46, R46, 0x1, -R3.reuse ;  /* 0x000000012e2ea824 */ /* 0x100fe200078e0a03 */
[----:B------:R-:W-:Y:S01]  /*1e90*/  ISETP.GE.AND P2, PT, R58, RZ, PT ;  /* 0x000000ff3a00720c */ /* 0x000fe20003f46270 */
[--C-:B------:R-:W-:Y:S01]  /*1ea0*/  @!P6 IMAD.IADD R26, R26, 0x1, -R3.reuse ;  /* 0x000000011a1ae824 */ /* 0x100fe200078e0a03 */
[----:B------:R-:W-:Y:S01]  /*1eb0*/  ISETP.GE.AND P6, PT, R60, RZ, PT ;  /* 0x000000ff3c00720c */ /* 0x000fe20003fc6270 */
[----:B------:R-:W-:Y:S01]  /*1ec0*/  @!P0 IMAD.IADD R28, R28, 0x1, -R3 ;  /* 0x000000011c1c8824 */ /* 0x000fe200078e0a03 */
[----:B------:R-:W-:Y:S01]  /*1ed0*/  ISETP.GE.AND P0, PT, R27, RZ, PT ;  /* 0x000000ff1b00720c */ /* 0x000fe20003f06270 */
[----:B------:R-:W-:Y:S01]  /*1ee0*/  IMAD.SHL.U32 R3, R159, 0x20, RZ ;  /* 0x000000209f037824 */ /* 0x000fe200078e00ff */
[----:B------:R-:W-:Y:S01]  /*1ef0*/  ISETP.GT.U32.AND P1, PT, R35, R54, PT ;  /* 0x000000362300720c */ /* 0x000fe20003f24070 */
[----:B------:R-:W-:Y:S01]  /*1f00*/  @!P4 IMAD.MOV R59, RZ, RZ, -R59 ;  /* 0x000000ffff3bc224 */ /* 0x000fe200078e0a3b */
[----:B------:R-:W-:Y:S01]  /*1f10*/  ISETP.GE.AND P4, PT, R6, RZ, PT ;  /* 0x000000ff0600720c */ /* 0x000fe20003f86270 */
[C---:B------:R-:W-:Y:S01]  /*1f20*/  IMAD.SHL.U32 R23, R159.reuse, 0x10, RZ ;  /* 0x000000109f177824 */ /* 0x040fe200078e00ff */
[C---:B------:R-:W-:Y:S01]  /*1f30*/  LOP3.LUT R27, R159.reuse, 0x7, RZ, 0xc0, !PT ;  /* 0x000000079f1b7812 */ /* 0x040fe200078ec0ff */
[----:B------:R-:W-:Y:S01]  /*1f40*/  IMAD.MOV.U32 R61, RZ, RZ, R26 ;  /* 0x000000ffff3d7224 */ /* 0x000fe200078e001a */
[----:B------:R-:W-:Y:S01]  /*1f50*/  LOP3.LUT R24, R4, 0x1800, RZ, 0xc0, !PT ;  /* 0x0000180004187812 */ /* 0x000fe200078ec0ff */
[----:B------:R-:W-:Y:S01]  /*1f60*/  IMAD.SHL.U32 R4, R159, 0x2, RZ ;  /* 0x000000029f047824 */ /* 0x000fe200078e00ff */
[----:B------:R-:W-:Y:S01]  /*1f70*/  LOP3.LUT R25, R8, 0x60, R3, 0xf8, !PT ;  /* 0x0000006008197812 */ /* 0x000fe200078ef803 */
[----:B------:R-:W-:Y:S01]  /*1f80*/  IMAD.MOV.U32 R63, RZ, RZ, R28 ;  /* 0x000000ffff3f7224 */ /* 0x000fe200078e001c */
[----:B------:R-:W-:Y:S01]  /*1f90*/  SHF.R.S32.HI R8, RZ, 0x1f, R7 ;  /* 0x0000001fff087819 */ /* 0x000fe20000011407 */
[----:B------:R-:W-:Y:S01]  /*1fa0*/  IMAD R29, R27, 0x10, R24 ;  /* 0x000000101b1d7824 */ /* 0x000fe200078e0218 */
[----:B------:R-:W-:Y:S01]  /*1fb0*/  LOP3.LUT R24, R23, 0x100, RZ, 0xc0, !PT ;  /* 0x0000010017187812 */ /* 0x000fe200078ec0ff */
[----:B------:R-:W-:Y:S01]  /*1fc0*/  @!P1 IMAD.IADD R54, R54, 0x1, -R35 ;  /* 0x0000000136369824 */ /* 0x000fe200078e0a23 */
[----:B------:R-:W-:Y:S01]  /*1fd0*/  LOP3.LUT R25, R25, 0x10, R4, 0x78, !PT ;  /* 0x0000001019197812 */ /* 0x000fe200078e7804 */
[----:B------:R-:W-:Y:S01]  /*1fe0*/  @!P5 IMAD.MOV R42, RZ, RZ, -R42 ;  /* 0x000000ffff2ad224 */ /* 0x000fe200078e0a2a */
[----:B------:R-:W-:Y:S01]  /*1ff0*/  LOP3.LUT R30, R29, 0x30, R4, 0x78, !PT ;  /* 0x000000301d1e7812 */ /* 0x000fe200078e7804 */
[----:B------:R-:W-:Y:S01]  /*2000*/  @!P2 IMAD.MOV R44, RZ, RZ, -R44 ;  /* 0x000000ffff2ca224 */ /* 0x000fe200078e0a2c */
[----:B------:R-:W-:Y:S01]  /*2010*/  LEA.HI R23, R8, R7, RZ, 0x7 ;  /* 0x0000000708177211 */ /* 0x000fe200078f38ff */
[----:B------:R-:W-:Y:S01]  /*2020*/  IMAD.IADD R8, R24, 0x1, R25 ;  /* 0x0000000118087824 */ /* 0x000fe200078e0219 */
[----:B------:R-:W-:Y:S01]  /*2030*/  ISETP.NE.AND P1, PT, RZ, c[0x0][0x17c], PT ;  /* 0x00005f00ff007a0c */ /* 0x000fe20003f25270 */
[----:B------:R-:W-:Y:S01]  /*2040*/  @!P3 IMAD.MOV R46, RZ, RZ, -R46 ;  /* 0x000000ffff2eb224 */ /* 0x000fe200078e0a2e */
[----:B------:R-:W-:Y:S01]  /*2050*/  LOP3.LUT R24, RZ, c[0x0][0x17c], RZ, 0x33, !PT ;  /* 0x00005f00ff187a12 */ /* 0x000fe200078e33ff */
[----:B------:R-:W-:-:S02]  /*2060*/  @!P6 IMAD.MOV R48, RZ, RZ, -R48 ;  /* 0x000000ffff30e224 */ /* 0x000fc400078e0a30 */
[----:B------:R-:W-:Y:S01]  /*2070*/  @!P0 IMAD.MOV R61, RZ, RZ, -R61 ;  /* 0x000000ffff3d8224 */ /* 0x000fe200078e0a3d */
[C---:B------:R-:W-:Y:S01]  /*2080*/  SEL R25, R24.reuse, R5, !P1 ;  /* 0x0000000518197207 */ /* 0x040fe20004800000 */
[----:B------:R-:W-:Y:S01]  /*2090*/  @!P4 IMAD.MOV R63, RZ, RZ, -R63 ;  /* 0x000000ffff3fc224 */ /* 0x000fe200078e0a3f */
[C---:B------:R-:W-:Y:S01]  /*20a0*/  SEL R26, R24.reuse, R9, !P1 ;  /* 0x00000009181a7207 */ /* 0x040fe20004800000 */
[----:B------:R-:W-:Y:S01]  /*20b0*/  IMAD R7, R27, 0x100, R30 ;  /* 0x000001001b077824 */ /* 0x000fe200078e021e */
[C---:B------:R-:W-:Y:S01]  /*20c0*/  SEL R27, R24.reuse, R10, !P1 ;  /* 0x0000000a181b7207 */ /* 0x040fe20004800000 */
[----:B------:R-:W-:Y:S01]  /*20d0*/  IMAD R25, R25, c[0x0][0x190], RZ ;  /* 0x0000640019197a24 */ /* 0x000fe200078e02ff */
[----:B------:R-:W-:Y:S01]  /*20e0*/  SEL R28, R24, R11, !P1 ;  /* 0x0000000b181c7207 */ /* 0x000fe20004800000 */
[----:B------:R-:W-:Y:S01]  /*20f0*/  IMAD R146, R126, c[0x0][0x188], RZ ;  /* 0x000062007e927a24 */ /* 0x000fe200078e02ff */
        /* <DEDUP_REMOVED lines=36> */
[----:B------:R-:W-:Y:S01]  /*2340*/  SEL R53, R24, R53, !P1 ;  /* 0x0000003518357207 */ /* 0x000fe20004800000 */
        /* <DEDUP_REMOVED lines=15> */
[----:B------:R-:W-:Y:S01]  /*2440*/  SEL R61, R24, R61, !P1 ;  /* 0x0000003d183d7207 */ /* 0x000fe20004800000 */
[----:B------:R-:W-:Y:S01]  /*2450*/  IMAD R62, R46, c[0x0][0x190], RZ ;  /* 0x000064002e3e7a24 */ /* 0x000fe200078e02ff */
[----:B------:R-:W-:Y:S01]  /*2460*/  SEL R24, R24, R63, !P1 ;  /* 0x0000003f18187207 */ /* 0x000fe20004800000 */
[----:B------:R-:W-:Y:S01]  /*2470*/  IMAD R63, R52, c[0x0][0x190], RZ ;  /* 0x00006400343f7a24 */ /* 0x000fe200078e02ff */
[----:B------:R-:W-:Y:S01]  /*2480*/  ISETP.GE.AND P1, PT, R0, RZ, PT ;  /* 0x000000ff0000720c */ /* 0x000fe20003f26270 */
[----:B------:R-:W-:Y:S01]  /*2490*/  IMAD R61, R61, c[0x0][0x190], RZ ;  /* 0x000064003d3d7a24 */ /* 0x000fe200078e02ff */
[----:B------:R-:W-:Y:S01]  /*24a0*/  ISETP.NE.AND P0, PT, RZ, c[0x0][0x178], PT ;  /* 0x00005e00ff007a0c */ /* 0x000fe20003f05270 */
[----:B------:R-:W-:Y:S01]  /*24b0*/  IMAD R24, R24, c[0x0][0x190], RZ ;  /* 0x0000640018187a24 */ /* 0x000fe200078e02ff */
[----:B------:R-:W-:Y:S01]  /*24c0*/  SHF.R.S32.HI R20, RZ, 0x7, R23 ;  /* 0x00000007ff147819 */ /* 0x000fe20000011417 */
[----:B------:R-:W-:Y:S01]  /*24d0*/  IMAD R23, R26, c[0x0][0x190], RZ ;  /* 0x000064001a177a24 */ /* 0x000fe200078e02ff */
[----:B------:R-:W-:Y:S01]  /*24e0*/  LEA R22, P2, R25, c[0x0][0x168], 0x1 ;  /* 0x00005a0019167a11 */ /* 0x000fe200078408ff */
[----:B------:R-:W-:Y:S01]  /*24f0*/  IMAD.SHL.U32 R17, R157, 0x2, RZ ;  /* 0x000000029d117824 */ /* 0x000fe200078e00ff */
[----:B------:R-:W-:Y:S01]  /*2500*/  LEA R105, P4, R104, c[0x0][0x168], 0x1 ;  /* 0x00005a0068697a11 */ /* 0x000fe200078808ff */
[----:B------:R-:W-:Y:S01]  /*2510*/  IMAD.MOV.U32 R15, RZ, RZ, c[0x0][0x18c] ;  /* 0x00006300ff0f7624 */ /* 0x000fe200078e00ff */
[----:B------:R-:W-:Y:S01]  /*2520*/  LEA R106, P3, R23, c[0x0][0x168], 0x1 ;  /* 0x00005a00176a7a11 */ /* 0x000fe200078608ff */
[----:B------:R-:W-:Y:S01]  /*2530*/  CS2R R48, SRZ ;  /* 0x0000000000307805 */ /* 0x000fe2000001ff00 */
[----:B------:R-:W-:Y:S01]  /*2540*/  LEA R103, P5, R28, c[0x0][0x168], 0x1 ;  /* 0x00005a001c677a11 */ /* 0x000fe200078a08ff */
[----:B------:R-:W-:Y:S01]  /*2550*/  @!P1 IMAD.MOV R54, RZ, RZ, -R54 ;  /* 0x000000ffff369224 */ /* 0x000fe200078e0a36 */
[----:B------:R-:W-:Y:S01]  /*2560*/  LEA R99, P6, R29, c[0x0][0x168], 0x1 ;  /* 0x00005a001d637a11 */ /* 0x000fe200078c08ff */
[----:B------:R-:W-:Y:S01]  /*2570*/  CS2R R50, SRZ ;  /* 0x0000000000327805 */ /* 0x000fe2000001ff00 */
[----:B------:R-:W-:Y:S01]  /*2580*/  @!P0 LOP3.LUT R54, RZ, c[0x0][0x178], RZ, 0x33, !PT ;  /* 0x00005e00ff368a12 */ /* 0x000fe200078e33ff */
[----:B------:R-:W-:Y:S01]  /*2590*/  IMAD.SHL.U32 R15, R15, 0x80, RZ ;  /* 0x000000800f0f7824 */ /* 0x000fe200078e00ff */
[----:B------:R-:W-:Y:S01]  /*25a0*/  LEA.HI.X.SX32 R21, R25, c[0x0][0x16c], 0x1, P2 ;  /* 0x00005b0019157a11 */ /* 0x000fe200010f0eff */
[----:B------:R-:W-:Y:S01]  /*25b0*/  IMAD R16, R157, c[0x0][0x18c], RZ ;  /* 0x000063009d107a24 */ /* 0x000fe200078e02ff */
[----:B------:R-:W-:Y:S01]  /*25c0*/  LEA.HI.X.SX32 R23, R23, c[0x0][0x16c], 0x1, P3 ;  /* 0x00005b0017177a11 */ /* 0x000fe200018f0eff */
[----:B------:R-:W-:Y:S01]  /*25d0*/  IMAD R54, R54, c[0x0][0x184], RZ ;  /* 0x0000610036367a24 */ /* 0x000fe200078e02ff */
[----:B------:R-:W-:Y:S01]  /*25e0*/  LEA.HI.X.SX32 R104, R104, c[0x0][0x16c], 0x1, P4 ;  /* 0x00005b0068687a11 */ /* 0x000fe200020f0eff */
[----:B------:R-:W-:Y:S01]  /*25f0*/  IMAD R144, R128, c[0x0][0x188], RZ ;  /* 0x0000620080907a24 */ /* 0x000fe200078e02ff */
[----:B------:R-:W-:Y:S01]  /*2600*/  LEA.HI.X.SX32 R102, R28, c[0x0][0x16c], 0x1, P5 ;  /* 0x00005b001c667a11 */ /* 0x000fe200028f0eff */
[----:B------:R-:W-:Y:S01]  /*2610*/  IMAD R142, R130, c[0x0][0x188], RZ ;  /* 0x00006200828e7a24 */ /* 0x000fe200078e02ff */
[----:B------:R-:W-:Y:S01]  /*2620*/  LEA R26, P1, R54, c[0x0][0x160], 0x1 ;  /* 0x00005800361a7a11 */ /* 0x000fe200078208ff */
[----:B------:R-:W-:Y:S01]  /*2630*/  IMAD R141, R131, c[0x0][0x188], RZ ;  /* 0x00006200838d7a24 */ /* 0x000fe200078e02ff */
[----:B------:R-:W-:-:S02]  /*2640*/  LEA R95, P0, R30, c[0x0][0x168], 0x1 ;  /* 0x00005a001e5f7a11 */ /* 0x000fc400078008ff */
[----:B------:R-:W-:Y:S02]  /*2650*/  LEA.HI.X.SX32 R27, R54, c[0x0][0x164], 0x1, P1 ;  /* 0x00005900361b7a11 */ /* 0x000fe400008f0eff */
[----:B------:R-:W-:Y:S02]  /*2660*/  LEA R97, P1, R31, c[0x0][0x168], 0x1 ;  /* 0x00005a001f617a11 */ /* 0x000fe400078208ff */
[----:B------:R-:W-:Y:S02]  /*2670*/  LEA R101, P2, R32, c[0x0][0x168], 0x1 ;  /* 0x00005a0020657a11 */ /* 0x000fe400078408ff */
[----:B------:R-:W-:Y:S02]  /*2680*/  LEA R89, P3, R33, c[0x0][0x168], 0x1 ;  /* 0x00005a0021597a11 */ /* 0x000fe400078608ff */
[----:B------:R-:W-:Y:S02]  /*2690*/  LEA R87, P4, R34, c[0x0][0x168], 0x1 ;  /* 0x00005a0022577a11 */ /* 0x000fe400078808ff */
[----:B------:R-:W-:-:S02]  /*26a0*/  LEA R91, P5, R35, c[0x0][0x168], 0x1 ;  /* 0x00005a00235b7a11 */ /* 0x000fc400078a08ff */
[----:B------:R-:W-:Y:S02]  /*26b0*/  LEA.HI.X.SX32 R98, R29, c[0x0][0x16c], 0x1, P6 ;  /* 0x00005b001d627a11 */ /* 0x000fe400030f0eff */
[----:B------:R-:W-:Y:S02]  /*26c0*/  LEA R109, P6, R36, c[0x0][0x168], 0x1 ;  /* 0x00005a00246d7a11 */ /* 0x000fe400078c08ff */
[----:B------:R-:W-:Y:S02]  /*26d0*/  LEA.HI.X.SX32 R94, R30, c[0x0][0x16c], 0x1, P0 ;  /* 0x00005b001e5e7a11 */ /* 0x000fe400000f0eff */
[----:B------:R-:W-:Y:S02]  /*26e0*/  LEA.HI.X.SX32 R96, R31, c[0x0][0x16c], 0x1, P1 ;  /* 0x00005b001f607a11 */ /* 0x000fe400008f0eff */
[----:B------:R-:W-:Y:S02]  /*26f0*/  LEA.HI.X.SX32 R100, R32, c[0x0][0x16c], 0x1, P2 ;  /* 0x00005b0020647a11 */ /* 0x000fe400010f0eff */
[----:B------:R-:W-:-:S02]  /*2700*/  LEA.HI.X.SX32 R88, R33, c[0x0][0x16c], 0x1, P3 ;  /* 0x00005b0021587a11 */ /* 0x000fc400018f0eff */
[----:B------:R-:W-:Y:S02]  /*2710*/  LEA.HI.X.SX32 R86, R34, c[0x0][0x16c], 0x1, P4 ;  /* 0x00005b0022567a11 */ /* 0x000fe400020f0eff */
[----:B------:R-:W-:Y:S02]  /*2720*/  LEA.HI.X.SX32 R90, R35, c[0x0][0x16c], 0x1, P5 ;  /* 0x00005b00235a7a11 */ /* 0x000fe400028f0eff */
[----:B------:R-:W-:Y:S02]  /*2730*/  LEA R93, P0, R37, c[0x0][0x168], 0x1 ;  /* 0x00005a00255d7a11 */ /* 0x000fe400078008ff */
[----:B------:R-:W-:Y:S02]  /*2740*/  LEA R84, P1, R85, c[0x0][0x168], 0x1 ;  /* 0x00005a0055547a11 */ /* 0x000fe400078208ff */
[----:B------:R-:W-:Y:S02]  /*2750*/  LEA R83, P2, R82, c[0x0][0x168], 0x1 ;  /* 0x00005a0052537a11 */ /* 0x000fe400078408ff */
[----:B------:R-:W-:-:S02]  /*2760*/  LEA R81, P3, R39, c[0x0][0x168], 0x1 ;  /* 0x00005a0027517a11 */ /* 0x000fc400078608ff */
[----:B------:R-:W-:Y:S02]  /*2770*/  LEA R78, P4, R41, c[0x0][0x168], 0x1 ;  /* 0x00005a00294e7a11 */ /* 0x000fe400078808ff */
[----:B------:R-:W-:Y:S02]  /*2780*/  LEA R74, P5, R43, c[0x0][0x168], 0x1 ;  /* 0x00005a002b4a7a11 */ /* 0x000fe400078a08ff */
[----:B------:R-:W-:Y:S02]  /*2790*/  SHF.R.S32.HI R18, RZ, 0x6, R159 ;  /* 0x00000006ff127819 */ /* 0x000fe4000001149f */
[----:B------:R-:W-:Y:S02]  /*27a0*/  LEA.HI.X.SX32 R108, R36, c[0x0][0x16c], 0x1, P6 ;  /* 0x00005b00246c7a11 */ /* 0x000fe400030f0eff */
[----:B------:R-:W-:Y:S02]  /*27b0*/  LEA R68, P6, R45, c[0x0][0x168], 0x1 ;  /* 0x00005a002d447a11 */ /* 0x000fe400078c08ff */
[----:B------:R-:W-:-:S02]  /*27c0*/  LEA.HI.X.SX32 R92, R37, c[0x0][0x16c], 0x1, P0 ;  /* 0x00005b00255c7a11 */ /* 0x000fc400000f0eff */
[----:B------:R-:W-:Y:S02]  /*27d0*/  LEA.HI.X.SX32 R85, R85, c[0x0][0x16c], 0x1, P1 ;  /* 0x00005b0055557a11 */ /* 0x000fe400008f0eff */
[----:B------:R-:W-:Y:S02]  /*27e0*/  LEA.HI.X.SX32 R82, R82, c[0x0][0x16c], 0x1, P2 ;  /* 0x00005b0052527a11 */ /* 0x000fe400010f0eff */
[----:B------:R-:W-:Y:S02]  /*27f0*/  LEA.HI.X.SX32 R80, R39, c[0x0][0x16c], 0x1, P3 ;  /* 0x00005b0027507a11 */ /* 0x000fe400018f0eff */
[----:B------:R-:W-:Y:S02]  /*2800*/  LEA.HI.X.SX32 R79, R41, c[0x0][0x16c], 0x1, P4 ;  /* 0x00005b00294f7a11 */ /* 0x000fe400020f0eff */
[----:B------:R-:W-:Y:S02]  /*2810*/  LEA.HI.X.SX32 R75, R43, c[0x0][0x16c], 0x1, P5 ;  /* 0x00005b002b4b7a11 */ /* 0x000fe400028f0eff */
[----:B------:R-:W-:-:S02]  /*2820*/  SGXT R18, R18, 0x1 ;  /* 0x000000011212781a */ /* 0x000fc40000000200 */
[----:B------:R-:W-:Y:S02]  /*2830*/  LEA R46, P0, R47, c[0x0][0x168], 0x1 ;  /* 0x00005a002f2e7a11 */ /* 0x000fe400078008ff */
[----:B------:R-:W-:Y:S02]  /*2840*/  LEA R44, P1, R38, c[0x0][0x168], 0x1 ;  /* 0x00005a00262c7a11 */ /* 0x000fe400078208ff */
[----:B------:R-:W-:Y:S02]  /*2850*/  LEA R72, P2, R73, c[0x0][0x168], 0x1 ;  /* 0x00005a0049487a11 */ /* 0x000fe400078408ff */
[----:B------:R-:W-:Y:S02]  /*2860*/  LEA R76, P3, R53, c[0x0][0x168], 0x1 ;  /* 0x00005a00354c7a11 */ /* 0x000fe400078608ff */
[----:B------:R-:W-:Y:S02]  /*2870*/  LEA R70, P4, R55, c[0x0][0x168], 0x1 ;  /* 0x00005a0037467a11 */ /* 0x000fe400078808ff */
[----:B------:R-:W-:-:S02]  /*2880*/  LEA R40, P5, R57, c[0x0][0x168], 0x1 ;  /* 0x00005a0039287a11 */ /* 0x000fc400078a08ff */
[----:B------:R-:W-:Y:S02]  /*2890*/  LEA.HI.X.SX32 R69, R45, c[0x0][0x16c], 0x1, P6 ;  /* 0x00005b002d457a11 */ /* 0x000fe400030f0eff */
[C---:B------:R-:W-:Y:S02]  /*28a0*/  LOP3.LUT R9, R2.reuse, 0x48, RZ, 0xfc, !PT ;  /* 0x0000004802097812 */ /* 0x040fe400078efcff */
[C---:B------:R-:W-:Y:S02]  /*28b0*/  LOP3.LUT R10, R2.reuse, 0x50, RZ, 0xfc, !PT ;  /* 0x00000050020a7812 */ /* 0x040fe400078efcff */
[C---:B------:R-:W-:Y:S01]  /*28c0*/  LOP3.LUT R11, R2.reuse, 0x58, RZ, 0xfc, !PT ;  /* 0x00000058020b7812 */ /* 0x040fe200078efcff */
[----:B------:R-:W-:Y:S01]  /*28d0*/  IMAD R148, R9, c[0x0][0x188], RZ ;  /* 0x0000620009947a24 */ /* 0x000fe200078e02ff */
[----:B------:R-:W-:Y:S01]  /*28e0*/  LOP3.LUT R12, R2, 0x60, RZ, 0xfc, !PT ;  /* 0x00000060020c7812 */ /* 0x000fe200078efcff */
[----:B------:R-:W-:Y:S01]  /*28f0*/  IMAD R149, R10, c[0x0][0x188], RZ ;  /* 0x000062000a957a24 */ /* 0x000fe200078e02ff */
[C---:B------:R-:W-:Y:S01]  /*2900*/  LOP3.LUT R13, R2.reuse, 0x68, RZ, 0xfc, !PT ;  /* 0x00000068020d7812 */ /* 0x040fe200078efcff */
[----:B------:R-:W-:Y:S01]  /*2910*/  IMAD R150, R11, c[0x0][0x188], RZ ;  /* 0x000062000b967a24 */ /* 0x000fe200078e02ff */
[----:B------:R-:W-:Y:S01]  /*2920*/  LOP3.LUT R14, R2, 0x70, RZ, 0xfc, !PT ;  /* 0x00000070020e7812 */ /* 0x000fe200078efcff */
[----:B------:R-:W-:Y:S01]  /*2930*/  IMAD R151, R12, c[0x0][0x188], RZ ;  /* 0x000062000c977a24 */ /* 0x000fe200078e02ff */
[----:B------:R-:W-:Y:S01]  /*2940*/  LOP3.LUT R19, R18, 0x90, RZ, 0xc0, !PT ;  /* 0x0000009012137812 */ /* 0x000fe200078ec0ff */
[----:B------:R-:W-:Y:S01]  /*2950*/  IMAD R152, R13, c[0x0][0x188], RZ ;  /* 0x000062000d987a24 */ /* 0x000fe200078e02ff */
[----:B------:R-:W-:Y:S01]  /*2960*/  LEA.HI.X.SX32 R47, R47, c[0x0][0x16c], 0x1, P0 ;  /* 0x00005b002f2f7a11 */ /* 0x000fe200000f0eff */
[----:B------:R-:W-:Y:S01]  /*2970*/  IMAD R153, R14, c[0x0][0x188], RZ ;  /* 0x000062000e997a24 */ /* 0x000fe200078e02ff */
[----:B------:R-:W-:-:S02]  /*2980*/  LEA.HI.X.SX32 R45, R38, c[0x0][0x16c], 0x1, P1 ;  /* 0x00005b00262d7a11 */ /* 0x000fc400008f0eff */
[----:B------:R-:W-:Y:S02]  /*2990*/  LEA.HI.X.SX32 R73, R73, c[0x0][0x16c], 0x1, P2 ;  /* 0x00005b0049497a11 */ /* 0x000fe400010f0eff */
[----:B------:R-:W-:Y:S02]  /*29a0*/  LEA.HI.X.SX32 R77, R53, c[0x0][0x16c], 0x1, P3 ;  /* 0x00005b00354d7a11 */ /* 0x000fe400018f0eff */
[----:B------:R-:W-:Y:S02]  /*29b0*/  LEA.HI.X.SX32 R71, R55, c[0x0][0x16c], 0x1, P4 ;  /* 0x00005b0037477a11 */ /* 0x000fe400020f0eff */
[----:B------:R-:W-:Y:S02]  /*29c0*/  LEA.HI.X.SX32 R41, R57, c[0x0][0x16c], 0x1, P5 ;  /* 0x00005b0039297a11 */ /* 0x000fe400028f0eff */
[----:B------:R-:W-:Y:S02]  /*29d0*/  LEA R42, P6, R59, c[0x0][0x168], 0x1 ;  /* 0x00005a003b2a7a11 */ /* 0x000fe400078c08ff */
[----:B------:R-:W-:-:S02]  /*29e0*/  LEA R56, P0, R58, c[0x0][0x168], 0x1 ;  /* 0x00005a003a387a11 */ /* 0x000fc400078008ff */
[----:B------:R-:W-:Y:S02]  /*29f0*/  LEA R39, P1, R60, c[0x0][0x168], 0x1 ;  /* 0x00005a003c277a11 */ /* 0x000fe400078208ff */
[----:B------:R-:W-:Y:S02]  /*2a00*/  LEA R38, P2, R62, c[0x0][0x168], 0x1 ;  /* 0x00005a003e267a11 */ /* 0x000fe400078408ff */
[----:B------:R-:W-:Y:S02]  /*2a10*/  LEA R28, P3, R63, c[0x0][0x168], 0x1 ;  /* 0x00005a003f1c7a11 */ /* 0x000fe400078608ff */
[----:B------:R-:W-:Y:S02]  /*2a20*/  LEA R32, P4, R61, c[0x0][0x168], 0x1 ;  /* 0x00005a003d207a11 */ /* 0x000fe400078808ff */
[----:B------:R-:W-:Y:S02]  /*2a30*/  LEA R30, P5, R24, c[0x0][0x168], 0x1 ;  /* 0x00005a00181e7a11 */ /* 0x000fe400078a08ff */
[----:B------:R-:W-:-:S02]  /*2a40*/  LOP3.LUT R18, R19, 0x7e, R4, 0x78, !PT ;  /* 0x0000007e13127812 */ /* 0x000fc400078e7804 */
[----:B------:R-:W-:Y:S02]  /*2a50*/  LOP3.LUT R5, R3, 0x60, RZ, 0xc0, !PT ;  /* 0x0000006003057812 */ /* 0x000fe400078ec0ff */
[C---:B------:R-:W-:Y:S02]  /*2a60*/  LOP3.LUT R138, R17.reuse, 0x10, RZ, 0x3c, !PT ;  /* 0x00000010118a7812 */ /* 0x040fe400078e3cff */
[C---:B------:R-:W-:Y:S02]  /*2a70*/  LOP3.LUT R137, R17.reuse, 0x20, RZ, 0x3c, !PT ;  /* 0x0000002011897812 */ /* 0x040fe400078e3cff */
[C---:B------:R-:W-:Y:S02]  /*2a80*/  LOP3.LUT R136, R17.reuse, 0x30, RZ, 0x3c, !PT ;  /* 0x0000003011887812 */ /* 0x040fe400078e3cff */
[C---:B------:R-:W-:Y:S02]  /*2a90*/  LOP3.LUT R135, R17.reuse, 0x40, RZ, 0x3c, !PT ;  /* 0x0000004011877812 */ /* 0x040fe400078e3cff */
[----:B------:R-:W-:-:S02]  /*2aa0*/  LOP3.LUT R134, R17, 0x50, RZ, 0x3c, !PT ;  /* 0x0000005011867812 */ /* 0x000fc400078e3cff */
[C---:B------:R-:W-:Y:S02]  /*2ab0*/  LOP3.LUT R133, R17.reuse, 0x60, RZ, 0x3c, !PT ;  /* 0x0000006011857812 */ /* 0x040fe400078e3cff */
[----:B------:R-:W-:Y:S02]  /*2ac0*/  LOP3.LUT R132, R17, 0x70, RZ, 0x3c, !PT ;  /* 0x0000007011847812 */ /* 0x000fe400078e3cff */
[----:B------:R-:W-:Y:S02]  /*2ad0*/  LOP3.LUT R19, R7, 0x40, RZ, 0x3c, !PT ;  /* 0x0000004007137812 */ /* 0x000fe400078e3cff */
[----:B------:R-:W-:Y:S02]  /*2ae0*/  LEA.HI.X.SX32 R43, R59, c[0x0][0x16c], 0x1, P6 ;  /* 0x00005b003b2b7a11 */ /* 0x000fe400030f0eff */
[----:B------:R-:W-:Y:S02]  /*2af0*/  LEA.HI.X.SX32 R57, R58, c[0x0][0x16c], 0x1, P0 ;  /* 0x00005b003a397a11 */ /* 0x000fe400000f0eff */
[----:B------:R-:W-:-:S02]  /*2b00*/  LEA.HI.X.SX32 R52, R60, c[0x0][0x16c], 0x1, P1 ;  /* 0x00005b003c347a11 */ /* 0x000fc400008f0eff */
[----:B------:R-:W-:Y:S02]  /*2b10*/  LEA.HI.X.SX32 R54, R62, c[0x0][0x16c], 0x1, P2 ;  /* 0x00005b003e367a11 */ /* 0x000fe400010f0eff */
[----:B------:R-:W-:Y:S02]  /*2b20*/  LEA.HI.X.SX32 R29, R63, c[0x0][0x16c], 0x1, P3 ;  /* 0x00005b003f1d7a11 */ /* 0x000fe400018f0eff */
[----:B------:R-:W-:Y:S02]  /*2b30*/  LEA.HI.X.SX32 R33, R61, c[0x0][0x16c], 0x1, P4 ;  /* 0x00005b003d217a11 */ /* 0x000fe400020f0eff */
[----:B------:R-:W-:Y:S02]  /*2b40*/  LEA.HI.X.SX32 R31, R24, c[0x0][0x16c], 0x1, P5 ;  /* 0x00005b00181f7a11 */ /* 0x000fe400028f0eff */
.L_x_2:
[----:B------:R-:W-:Y:S01]  /*2b50*/  ISETP.GE.AND P0, PT, R2, UR4, PT ;  /* 0x0000000402007c0c */ /* 0x000fe2000bf06270 */
[----:B------:R-:W-:Y:S01]  /*2b60*/  IMAD.WIDE R24, R154, 0x2, R26 ;  /* 0x000000029a187825 */ /* 0x000fe200078e021a */
[----:B------:R-:W-:Y:S02]  /*2b70*/  PRMT R110, RZ, 0x7610, R110 ;  /* 0x00007610ff6e7816 */ /* 0x000fe4000000006e */
[----:B------:R-:W-:-:S02]  /*2b80*/  ISETP.GE.AND P1, PT, R131, UR4, PT ;  /* 0x0000000483007c0c */ /* 0x000fc4000bf26270 */
[----:B------:R-:W-:-:S07]  /*2b90*/  PRMT R111, RZ, 0x7610, R111 ;  /* 0x00007610ff6f7816 */ /* 0x000fce000000006f */
[----:B------:R0:W2:Y:S01]  /*2ba0*/  @!P0 LDG.E.U16 R110, [R24.64] ;  /* 0x00000006186e8981 */ /* 0x0000a2000c1e1500 */
[----:B------:R-:W-:Y:S02]  /*2bb0*/  ISETP.GE.AND P0, PT, R130, UR4, PT ;  /* 0x0000000482007c0c */ /* 0x000fe4000bf06270 */
[----:B------:R-:W-:Y:S01]  /*2bc0*/  PRMT R113, RZ, 0x7610, R113 ;  /* 0x00007610ff717816 */ /* 0x000fe20000000071 */
[----:B0-----:R-:W-:-:S05]  /*2bd0*/  IMAD.WIDE R24, R141, 0x2, R26 ;  /* 0x000000028d187825 */ /* 0x001fca00078e021a */
[----:B------:R0:W3:Y:S01]  /*2be0*/  @!P1 LDG.E.U16 R111, [R24.64] ;  /* 0x00000006186f9981 */ /* 0x0000e2000c1e1500 */
[----:B------:R-:W-:Y:S02]  /*2bf0*/  ISETP.GE.AND P1, PT, R129, UR4, PT ;  /* 0x0000000481007c0c */ /* 0x000fe4000bf26270 */
[----:B------:R-:W-:Y:S01]  /*2c00*/  PRMT R115, RZ, 0x7610, R115 ;  /* 0x00007610ff737816 */ /* 0x000fe20000000073 */
[----:B0-----:R-:W-:-:S05]  /*2c10*/  IMAD.WIDE R24, R142, 0x2, R26 ;  /* 0x000000028e187825 */ /* 0x001fca00078e021a */
[----:B------:R0:W4:Y:S01]  /*2c20*/  @!P0 LDG.E.U16 R113, [R24.64] ;  /* 0x0000000618718981 */ /* 0x000122000c1e1500 */
[----:B------:R-:W-:Y:S02]  /*2c30*/  ISETP.GE.AND P0, PT, R128, UR4, PT ;  /* 0x0000000480007c0c */ /* 0x000fe4000bf06270 */
[----:B------:R-:W-:Y:S01]  /*2c40*/  PRMT R124, RZ, 0x7610, R124 ;  /* 0x00007610ff7c7816 */ /* 0x000fe2000000007c */
[----:B0-----:R-:W-:-:S05]  /*2c50*/  IMAD.WIDE R24, R143, 0x2, R26 ;  /* 0x000000028f187825 */ /* 0x001fca00078e021a */
[----:B------:R0:W5:Y:S01]  /*2c60*/  @!P1 LDG.E.U16 R115, [R24.64] ;  /* 0x0000000618739981 */ /* 0x000162000c1e1500 */
[----:B------:R-:W-:Y:S02]  /*2c70*/  ISETP.GE.AND P1, PT, R127, UR4, PT ;  /* 0x000000047f007c0c */ /* 0x000fe4000bf26270 */
[----:B------:R-:W-:Y:S01]  /*2c80*/  PRMT R123, RZ, 0x7610, R123 ;  /* 0x00007610ff7b7816 */ /* 0x000fe2000000007b */
[----:B0-----:R-:W-:-:S05]  /*2c90*/  IMAD.WIDE R24, R144, 0x2, R26 ;  /* 0x0000000290187825 */ /* 0x001fca00078e021a */
[----:B------:R0:W2:Y:S01]  /*2ca0*/  @!P0 LDG.E.U16 R124, [R24.64] ;  /* 0x00000006187c8981 */ /* 0x0000a2000c1e1500 */
        /* <DEDUP_REMOVED lines=36> */
[----:B------:R-:W-:Y:S01]  /*2ef0*/  ISETP.GE.AND P1, PT, R139, UR4, PT ;  /* 0x000000048b007c0c */ /* 0x000fe2000bf26270 */
[----:B0-----:R-:W-:-:S05]  /*2f00*/  IMAD.WIDE R24, R153, 0x2, R26 ;  /* 0x0000000299187825 */ /* 0x001fca00078e021a */
[----:B------:R0:W5:Y:S01]  /*2f10*/  @!P0 LDG.E.U16 R107, [R24.64] ;  /* 0x00000006186b8981 */ /* 0x000162000c1e1500 */
[----:B------:R-:W-:Y:S01]  /*2f20*/  PRMT R112, RZ, 0x7610, R112 ;  /* 0x00007610ff707816 */ /* 0x000fe20000000070 */
[----:B0-----:R-:W-:-:S05]  /*2f30*/  IMAD.WIDE R24, R156, 0x2, R26 ;  /* 0x000000029c187825 */ /* 0x001fca00078e021a */
[----:B------:R0:W5:Y:S01]  /*2f40*/  @!P1 LDG.E.U16 R112, [R24.64] ;  /* 0x0000000618709981 */ /* 0x000162000c1e1500 */
[----:B------:R-:W-:Y:S01]  /*2f50*/  ISETP.GE.AND P0, PT, R157, UR4, PT ;  /* 0x000000049d007c0c */ /* 0x000fe2000bf06270 */
[----:B------:R-:W-:Y:S01]  /*2f60*/  IMAD.WIDE R34, R16, 0x2, R32 ;  /* 0x0000000210227825 */ /* 0x000fe200078e0220 */
[----:B------:R-:W-:Y:S01]  /*2f70*/  PRMT R53, RZ, 0x7610, R53 ;  /* 0x00007610ff357816 */ /* 0x000fe20000000035 */
[----:B------:R-:W-:Y:S01]  /*2f80*/  BAR.SYNC.DEFER_BLOCKING 0x0 ;  /* 0x0000000000007b1d */ /* 0x000fe20000010000 */
[----:B------:R-:W-:Y:S02]  /*2f90*/  PRMT R66, RZ, 0x7610, R66 ;  /* 0x00007610ff427816 */ /* 0x000fe40000000042 */
[----:B------:R-:W-:Y:S01]  /*2fa0*/  PRMT R64, RZ, 0x7610, R64 ;  /* 0x00007610ff407816 */ /* 0x000fe20000000040 */
[----:B0-----:R-:W-:Y:S02]  /*2fb0*/  IMAD.MOV.U32 R24, RZ, RZ, R28 ;  /* 0x000000ffff187224 */ /* 0x001fe400078e001c */
[----:B------:R-:W-:-:S02]  /*2fc0*/  IMAD.MOV.U32 R25, RZ, RZ, R29 ;  /* 0x000000ffff197224 */ /* 0x000fc400078e001d */
[----:B------:R-:W-:Y:S01]  /*2fd0*/  IMAD.WIDE R28, R16, 0x2, R30 ;  /* 0x00000002101c7825 */ /* 0x000fe200078e021e */
[----:B------:R-:W-:-:S03]  /*2fe0*/  PRMT R60, RZ, 0x7610, R60 ;  /* 0x00007610ff3c7816 */ /* 0x000fc6000000003c */
[----:B------:R-:W-:Y:S01]  /*2ff0*/  IMAD.WIDE R36, R16, 0x2, R24 ;  /* 0x0000000210247825 */ /* 0x000fe200078e0218 */
[----:B------:R-:W-:Y:S01]  /*3000*/  PRMT R62, RZ, 0x7610, R62 ;  /* 0x00007610ff3e7816 */ /* 0x000fe2000000003e */
[----:B------:R0:W5:Y:S04]  /*3010*/  @!P0 LDG.E.U16 R53, [R28.64] ;  /* 0x000000061c358981 */ /* 0x000168000c1e1500 */
[----:B------:R1:W5:Y:S04]  /*3020*/  @!P0 LDG.E.U16 R66, [R34.64] ;  /* 0x0000000622428981 */ /* 0x000368000c1e1500 */
[----:B------:R1:W5:Y:S01]  /*3030*/  @!P0 LDG.E.U16 R64, [R36.64] ;  /* 0x0000000624408981 */ /* 0x000362000c1e1500 */
[----:B0-----:R-:W-:-:S02]  /*3040*/  IMAD.MOV.U32 R28, RZ, RZ, R39 ;  /* 0x000000ffff1c7224 */ /* 0x001fc400078e0027 */
[----:B------:R-:W-:Y:S02]  /*3050*/  IMAD.MOV.U32 R29, RZ, RZ, R52 ;  /* 0x000000ffff1d7224 */ /* 0x000fe400078e0034 */
[----:B-1----:R-:W-:Y:S02]  /*3060*/  IMAD.MOV.U32 R34, RZ, RZ, R38 ;  /* 0x000000ffff227224 */ /* 0x002fe400078e0026 */
[----:B------:R-:W-:Y:S02]  /*3070*/  IMAD.MOV.U32 R35, RZ, RZ, R54 ;  /* 0x000000ffff237224 */ /* 0x000fe400078e0036 */
[----:B------:R-:W-:-:S04]  /*3080*/  IMAD.WIDE R38, R16, 0x2, R28 ;  /* 0x0000000210267825 */ /* 0x000fc800078e021c */
[----:B------:R-:W-:Y:S01]  /*3090*/  IMAD.WIDE R36, R16, 0x2, R34 ;  /* 0x0000000210247825 */ /* 0x000fe200078e0222 */
[----:B------:R0:W5:Y:S01]  /*30a0*/  @!P0 LDG.E.U16 R60, [R38.64] ;  /* 0x00000006263c8981 */ /* 0x000162000c1e1500 */
[----:B------:R-:W-:-:S03]  /*30b0*/  PRMT R58, RZ, 0x7610, R58 ;  /* 0x00007610ff3a7816 */ /* 0x000fc6000000003a */
[----:B------:R1:W5:Y:S01]  /*30c0*/  @!P0 LDG.E.U16 R62, [R36.64] ;  /* 0x00000006243e8981 */ /* 0x000362000c1e1500 */
[----:B0-----:R-:W-:Y:S02]  /*30d0*/  IMAD.MOV.U32 R38, RZ, RZ, R56 ;  /* 0x000000ffff267224 */ /* 0x001fe400078e0038 */
[----:B------:R-:W-:-:S04]  /*30e0*/  IMAD.MOV.U32 R39, RZ, RZ, R57 ;  /* 0x000000ffff277224 */ /* 0x000fc800078e0039 */
[----:B-1----:R-:W-:Y:S01]  /*30f0*/  IMAD.WIDE R36, R16, 0x2, R38 ;  /* 0x0000000210247825 */ /* 0x002fe200078e0226 */
[----:B------:R-:W-:-:S04]  /*3100*/  PRMT R56, RZ, 0x7610, R56 ;  /* 0x00007610ff387816 */ /* 0x000fc80000000038 */
[----:B------:R0:W5:Y:S01]  /*3110*/  @!P0 LDG.E.U16 R58, [R36.64] ;  /* 0x00000006243a8981 */ /* 0x000162000c1e1500 */
[----:B------:R-:W-:Y:S01]  /*3120*/  PRMT R54, RZ, 0x7610, R54 ;  /* 0x00007610ff367816 */ /* 0x000fe20000000036 */
[----:B0-----:R-:W-:-:S05]  /*3130*/  IMAD.WIDE R36, R16, 0x2, R42 ;  /* 0x0000000210247825 */ /* 0x001fca00078e022a */
[----:B------:R0:W5:Y:S01]  /*3140*/  @!P0 LDG.E.U16 R56, [R36.64] ;  /* 0x0000000624388981 */ /* 0x000162000c1e1500 */
[----:B------:R-:W-:Y:S01]  /*3150*/  PRMT R52, RZ, 0x7610, R52 ;  /* 0x00007610ff347816 */ /* 0x000fe20000000034 */
[----:B0-----:R-:W-:Y:S02]  /*3160*/  IMAD.MOV.U32 R36, RZ, RZ, R40 ;  /* 0x000000ffff247224 */ /* 0x001fe400078e0028 */
[----:B------:R-:W-:-:S04]  /*3170*/  IMAD.MOV.U32 R37, RZ, RZ, R41 ;  /* 0x000000ffff257224 */ /* 0x000fc800078e0029 */
[----:B------:R-:W-:-:S05]  /*3180*/  IMAD.WIDE R40, R16, 0x2, R36 ;  /* 0x0000000210287825 */ /* 0x000fca00078e0224 */
[----:B------:R0:W5:Y:S01]  /*3190*/  @!P0 LDG.E.U16 R54, [R40.64] ;  /* 0x0000000628368981 */ /* 0x000162000c1e1500 */
[----:B------:R-:W-:Y:S01]  /*31a0*/  PRMT R65, RZ, 0x7610, R65 ;  /* 0x00007610ff417816 */ /* 0x000fe20000000041 */
[----:B0-----:R-:W-:-:S05]  /*31b0*/  IMAD.WIDE R40, R16, 0x2, R70 ;  /* 0x0000000210287825 */ /* 0x001fca00078e0246 */
        /* <DEDUP_REMOVED lines=16> */
[----:B0-----:R-:W-:Y:S01]  /*32c0*/  IMAD.WIDE R44, R16, 0x2, R68 ;  /* 0x00000002102c7825 */ /* 0x001fe200078e0244 */
[----:B------:R-:W-:-:S04]  /*32d0*/  LOP3.LUT R81, R81, R80, RZ, 0x3c, !PT ;  /* 0x0000005051517212 */ /* 0x000fc800078e3cff */
[----:B------:R0:W5:Y:S01]  /*32e0*/  @!P0 LDG.E.U16 R57, [R44.64] ;  /* 0x000000062c398981 */ /* 0x000162000c1e1500 */
[----:B------:R-:W-:Y:S01]  /*32f0*/  LOP3.LUT R80, R81, R80, RZ, 0x3c, !PT ;  /* 0x0000005051507212 */ /* 0x000fe200078e3cff */
[----:B0-----:R-:W-:Y:S01]  /*3300*/  IMAD.WIDE R44, R16, 0x2, R74 ;  /* 0x00000002102c7825 */ /* 0x001fe200078e024a */
[----:B------:R-:W-:-:S04]  /*3310*/  PRMT R67, RZ, 0x7610, R67 ;  /* 0x00007610ff437816 */ /* 0x000fc80000000043 */
[----:B------:R0:W5:Y:S01]  /*3320*/  @!P0 LDG.E.U16 R55, [R44.64] ;  /* 0x000000062c378981 */ /* 0x000162000c1e1500 */
[----:B------:R-:W-:Y:S02]  /*3330*/  LOP3.LUT R83, R83, R82, RZ, 0x3c, !PT ;  /* 0x0000005253537212 */ /* 0x000fe400078e3cff */
[----:B------:R-:W-:Y:S01]  /*3340*/  LOP3.LUT R81, R81, R80, RZ, 0x3c, !PT ;  /* 0x0000005051517212 */ /* 0x000fe200078e3cff */
[----:B0-----:R-:W-:Y:S02]  /*3350*/  IMAD.MOV.U32 R44, RZ, RZ, R78 ;  /* 0x000000ffff2c7224 */ /* 0x001fe400078e004e */
[----:B------:R-:W-:Y:S01]  /*3360*/  IMAD.MOV.U32 R45, RZ, RZ, R79 ;  /* 0x000000ffff2d7224 */ /* 0x000fe200078e004f */
[----:B------:R-:W-:-:S03]  /*3370*/  LOP3.LUT R82, R83, R82, RZ, 0x3c, !PT ;  /* 0x0000005253527212 */ /* 0x000fc600078e3cff */
[----:B------:R-:W-:Y:S01]  /*3380*/  IMAD.WIDE R78, R16, 0x2, R44 ;  /* 0x00000002104e7825 */ /* 0x000fe200078e022c */
[----:B--2---:R0:W-:Y:S01]  /*3390*/  STS.U16 [R18+0x2000], R110 ;  /* 0x0020006e12007388 */ /* 0x0041e20000000400 */
[----:B------:R-:W-:-:S03]  /*33a0*/  LOP3.LUT R83, R83, R82, RZ, 0x3c, !PT ;  /* 0x0000005253537212 */ /* 0x000fc600078e3cff */
[----:B------:R1:W2:Y:S01]  /*33b0*/  @!P0 LDG.E.U16 R67, [R78.64] ;  /* 0x000000064e438981 */ /* 0x0002a2000c1e1500 */
[----:B0-----:R-:W-:Y:S01]  /*33c0*/  PRMT R110, RZ, 0x7610, R110 ;  /* 0x00007610ff6e7816 */ /* 0x001fe2000000006e */
[C---:B-1----:R-:W-:Y:S02]  /*33d0*/  IMAD.WIDE R78, R16.reuse, 0x2, R80 ;  /* 0x00000002104e7825 */ /* 0x042fe400078e0250 */
[----:B---3--:R0:W-:Y:S04]  /*33e0*/  STS.U16 [R18+0x2100], R111 ;  /* 0x0021006f12007388 */ /* 0x0081e80000000400 */
[----:B------:R1:W3:Y:S01]  /*33f0*/  @!P0 LDG.E.U16 R110, [R78.64] ;  /* 0x000000064e6e8981 */ /* 0x0002e2000c1e1500 */
[----:B0-----:R-:W-:Y:S01]  /*3400*/  PRMT R111, RZ, 0x7610, R111 ;  /* 0x00007610ff6f7816 */ /* 0x001fe2000000006f */
[----:B-1----:R-:W-:-:S02]  /*3410*/  IMAD.WIDE R78, R16, 0x2, R82 ;  /* 0x00000002104e7825 */ /* 0x002fc400078e0252 */
[----:B----4-:R0:W-:Y:S04]  /*3420*/  STS.U16 [R18+0x2200], R113 ;  /* 0x0022007112007388 */ /* 0x0101e80000000400 */
[----:B------:R1:W4:Y:S01]  /*3430*/  @!P0 LDG.E.U16 R111, [R78.64] ;  /* 0x000000064e6f8981 */ /* 0x000322000c1e1500 */
[----:B0-----:R-:W-:Y:S01]  /*3440*/  PRMT R113, RZ, 0x7610, R113 ;  /* 0x00007610ff717816 */ /* 0x001fe20000000071 */
[----:B-1----:R-:W-:Y:S02]  /*3450*/  IMAD.MOV.U32 R78, RZ, RZ, R84 ;  /* 0x000000ffff4e7224 */ /* 0x002fe400078e0054 */
[----:B------:R-:W-:-:S04]  /*3460*/  IMAD.MOV.U32 R79, RZ, RZ, R85 ;  /* 0x000000ffff4f7224 */ /* 0x000fc800078e0055 */
[----:B------:R-:W-:Y:S01]  /*3470*/  IMAD.WIDE R84, R16, 0x2, R78 ;  /* 0x0000000210547825 */ /* 0x000fe200078e024e */
[----:B-----5:R0:W-:Y:S04]  /*3480*/  STS.U16 [R18+0x2300], R115 ;  /* 0x0023007312007388 */ /* 0x0201e80000000400 */
[----:B------:R1:W5:Y:S01]  /*3490*/  @!P0 LDG.E.U16 R113, [R84.64] ;  /* 0x0000000654718981 */ /* 0x000362000c1e1500 */
[----:B------:R-:W-:Y:S02]  /*34a0*/  LOP3.LUT R91, R91, R90, RZ, 0x3c, !PT ;  /* 0x0000005a5b5b7212 */ /* 0x000fe400078e3cff */
[----:B0-----:R-:W-:Y:S01]  /*34b0*/  PRMT R115, RZ, 0x7610, R115 ;  /* 0x00007610ff737816 */ /* 0x001fe20000000073 */
[----:B-1----:R-:W-:Y:S02]  /*34c0*/  IMAD.MOV.U32 R84, RZ, RZ, R93 ;  /* 0x000000ffff547224 */ /* 0x002fe400078e005d */
[----:B------:R-:W-:-:S04]  /*34d0*/  IMAD.MOV.U32 R85, RZ, RZ, R92 ;  /* 0x000000ffff557224 */ /* 0x000fc800078e005c */
[----:B------:R-:W-:Y:S01]  /*34e0*/  IMAD.WIDE R92, R16, 0x2, R84 ;  /* 0x00000002105c7825 */ /* 0x000fe200078e0254 */
[----:B------:R-:W-:Y:S01]  /*34f0*/  LOP3.LUT R90, R91, R90, RZ, 0x3c, !PT ;  /* 0x0000005a5b5a7212 */ /* 0x000fe200078e3cff */
[----:B------:R0:W-:Y:S04]  /*3500*/  STS.U16 [R18+0x2400], R124 ;  /* 0x0024007c12007388 */ /* 0x0001e80000000400 */
[----:B------:R1:W2:Y:S01]  /*3510*/  @!P0 LDG.E.U16 R115, [R92.64] ;  /* 0x000000065c738981 */ /* 0x0002a2000c1e1500 */
[----:B------:R-:W-:Y:S02]  /*3520*/  LOP3.LUT R87, R87, R86, RZ, 0x3c, !PT ;  /* 0x0000005657577212 */ /* 0x000fe400078e3cff */
[----:B------:R-:W-:Y:S02]  /*3530*/  LOP3.LUT R91, R91, R90, RZ, 0x3c, !PT ;  /* 0x0000005a5b5b7212 */ /* 0x000fe400078e3cff */
[----:B0-----:R-:W-:Y:S01]  /*3540*/  PRMT R124, RZ, 0x7610, R124 ;  /* 0x00007610ff7c7816 */ /* 0x001fe2000000007c */
[----:B-1----:R-:W-:-:S02]  /*3550*/  IMAD.MOV.U32 R92, RZ, RZ, R109 ;  /* 0x000000ffff5c7224 */ /* 0x002fc400078e006d */
[----:B------:R-:W-:Y:S01]  /*3560*/  IMAD.MOV.U32 R93, RZ, RZ, R108 ;  /* 0x000000ffff5d7224 */ /* 0x000fe200078e006c */
[----:B------:R-:W-:-:S03]  /*3570*/  LOP3.LUT R86, R87, R86, RZ, 0x3c, !PT ;  /* 0x0000005657567212 */ /* 0x000fc600078e3cff */
[----:B------:R-:W-:Y:S01]  /*3580*/  IMAD.WIDE R108, R16, 0x2, R92 ;  /* 0x00000002106c7825 */ /* 0x000fe200078e025c */
[----:B------:R0:W-:Y:S01]  /*3590*/  STS.U16 [R18+0x2500], R123 ;  /* 0x0025007b12007388 */ /* 0x0001e20000000400 */
[----:B------:R-:W-:-:S03]  /*35a0*/  LOP3.LUT R89, R89, R88, RZ, 0x3c, !PT ;  /* 0x0000005859597212 */ /* 0x000fc600078e3cff */
[----:B------:R1:W2:Y:S01]  /*35b0*/  @!P0 LDG.E.U16 R124, [R108.64] ;  /* 0x000000066c7c8981 */ /* 0x0002a2000c1e1500 */
[----:B------:R-:W-:Y:S02]  /*35c0*/  LOP3.LUT R87, R87, R86, RZ, 0x3c, !PT ;  /* 0x0000005657577212 */ /* 0x000fe400078e3cff */
[----:B0-----:R-:W-:Y:S01]  /*35d0*/  PRMT R123, RZ, 0x7610, R123 ;  /* 0x00007610ff7b7816 */ /* 0x001fe2000000007b */
[----:B-1----:R-:W-:Y:S01]  /*35e0*/  IMAD.WIDE R108, R16, 0x2, R90 ;  /* 0x00000002106c7825 */ /* 0x002fe200078e025a */
[----:B------:R-:W-:Y:S01]  /*35f0*/  LOP3.LUT R88, R89, R88, RZ, 0x3c, !PT ;  /* 0x0000005859587212 */ /* 0x000fe200078e3cff */
        /* <DEDUP_REMOVED lines=30> */
[----:B------:R1:W5:Y:S01]  /*37e0*/  @!P0 LDG.E.U16 R119, [R108.64] ;  /* 0x000000066c778981 */ /* 0x000362000c1e1500 */
        /* <DEDUP_REMOVED lines=10> */
[C---:B------:R-:W-:Y:S01]  /*3890*/  LOP3.LUT R104, R105.reuse, R104, RZ, 0x3c, !PT ;  /* 0x0000006869687212 */ /* 0x040fe200078e3cff */
[----:B------:R0:W-:Y:S04]  /*38a0*/  STS.U16 [R18+0x2c00], R116 ;  /* 0x002c007412007388 */ /* 0x0001e80000000400 */
[----:B------:R1:W5:Y:S01]  /*38b0*/  @!P0 LDG.E.U16 R117, [R108.64] ;  /* 0x000000066c758981 */ /* 0x000362000c1e1500 */
[----:B------:R-:W-:-:S02]  /*38c0*/  LOP3.LUT R105, R105, R104, RZ, 0x3c, !PT ;  /* 0x0000006869697212 */ /* 0x000fc400078e3cff */
[----:B0-----:R-:W-:Y:S01]  /*38d0*/  PRMT R116, RZ, 0x7610, R116 ;  /* 0x00007610ff747816 */ /* 0x001fe20000000074 */
[C---:B-1----:R-:W-:Y:S01]  /*38e0*/  IMAD.WIDE R108, R16.reuse, 0x2, R102 ;  /* 0x00000002106c7825 */ /* 0x042fe200078e0266 */
[----:B------:R0:W-:Y:S04]  /*38f0*/  STS.U16 [R18+0x2d00], R114 ;  /* 0x002d007212007388 */ /* 0x0001e80000000400 */
[----:B------:R1:W5:Y:S04]  /*3900*/  @!P0 LDG.E.U16 R116, [R108.64] ;  /* 0x000000066c748981 */ /* 0x000368000c1e1500 */
[----:B------:R1:W-:Y:S01]  /*3910*/  STS.U16 [R18+0x2e00], R107 ;  /* 0x002e006b12007388 */ /* 0x0003e20000000400 */
[----:B0-----:R-:W-:Y:S01]  /*3920*/  PRMT R114, RZ, 0x7610, R114 ;  /* 0x00007610ff727816 */ /* 0x001fe20000000072 */
[----:B-1----:R-:W-:Y:S01]  /*3930*/  IMAD.WIDE R108, R16, 0x2, R104 ;  /* 0x00000002106c7825 */ /* 0x002fe200078e0268 */
[----:B------:R-:W-:-:S03]  /*3940*/  PRMT R162, RZ, 0x7610, R162 ;  /* 0x00007610ffa27816 */ /* 0x000fc600000000a2 */
[----:B------:R-:W-:Y:S01]  /*3950*/  IMAD.MOV.U32 R107, RZ, RZ, R23 ;  /* 0x000000ffff6b7224 */ /* 0x000fe200078e0017 */
[----:B------:R0:W5:Y:S01]  /*3960*/  @!P0 LDG.E.U16 R114, [R108.64] ;  /* 0x000000066c728981 */ /* 0x000162000c1e1500 */
[--C-:B------:R-:W-:Y:S01]  /*3970*/  IMAD.MOV.U32 R23, RZ, RZ, R21.reuse ;  /* 0x000000ffff177224 */ /* 0x100fe200078e0015 */
[----:B------:R-:W-:Y:S01]  /*3980*/  PRMT R21, RZ, 0x7610, R21 ;  /* 0x00007610ff157816 */ /* 0x000fe20000000015 */
[----:B0-----:R-:W-:-:S05]  /*3990*/  IMAD.WIDE R108, R16, 0x2, R106 ;  /* 0x00000002106c7825 */ /* 0x001fca00078e026a */
[----:B------:R0:W5:Y:S02]  /*39a0*/  @!P0 LDG.E.U16 R162, [R108.64] ;  /* 0x000000066ca28981 */ /* 0x000164000c1e1500 */
[----:B0-----:R-:W-:-:S05]  /*39b0*/  IMAD.WIDE R108, R16, 0x2, R22 ;  /* 0x00000002106c7825 */ /* 0x001fca00078e0216 */
[----:B------:R-:W5:Y:S04]  /*39c0*/  @!P0 LDG.E.U16 R21, [R108.64] ;  /* 0x000000066c158981 */ /* 0x000f68000c1e1500 */
[----:B------:R-:W-:Y:S04]  /*39d0*/  STS.U16 [R18+0x2f00], R112 ;  /* 0x002f007012007388 */ /* 0x000fe80000000400 */
[----:B------:R-:W-:Y:S04]  /*39e0*/  STS.U16 [R17], R53 ;  /* 0x0000003511007388 */ /* 0x000fe80000000400 */
[----:B------:R-:W-:Y:S04]  /*39f0*/  STS.U16 [R17+0x800], R52 ;  /* 0x0008003411007388 */ /* 0x000fe80000000400 */
[----:B---3--:R-:W-:Y:S04]  /*3a00*/  STS.U16 [R17+0x1000], R110 ;  /* 0x0010006e11007388 */ /* 0x008fe80000000400 */
[----:B--2---:R-:W-:Y:S04]  /*3a10*/  STS.U16 [R17+0x1800], R120 ;  /* 0x0018007811007388 */ /* 0x004fe80000000400 */
[----:B------:R-:W-:Y:S04]  /*3a20*/  STS.U16 [R138+0x100], R66 ;  /* 0x000100428a007388 */ /* 0x000fe80000000400 */
[----:B------:R-:W-:Y:S04]  /*3a30*/  STS.U16 [R138+0x900], R65 ;  /* 0x000900418a007388 */ /* 0x000fe80000000400 */
[----:B----4-:R-:W-:Y:S04]  /*3a40*/  STS.U16 [R138+0x1100], R111 ;  /* 0x0011006f8a007388 */ /* 0x010fe80000000400 */
[----:B-----5:R-:W-:Y:S04]  /*3a50*/  STS.U16 [R138+0x1900], R119 ;  /* 0x001900778a007388 */ /* 0x020fe80000000400 */
[----:B------:R-:W-:Y:S04]  /*3a60*/  STS.U16 [R137+0x200], R64 ;  /* 0x0002004089007388 */ /* 0x000fe80000000400 */
        /* <DEDUP_REMOVED lines=23> */
[----:B------:R-:W-:Y:S06]  /*3be0*/  BAR.SYNC.DEFER_BLOCKING 0x0 ;  /* 0x0000000000007b1d */ /* 0x000fec0000010000 */
[----:B------:R-:W-:Y:S04]  /*3bf0*/  LDSM.16.MT88.4 R64, [R8+0x2000] ;  /* 0x002000000840783b */ /* 0x000fe80000004200 */
[----:B------:R-:W0:Y:S04]  /*3c00*/  LDSM.16.M88.4 R52, [R7] ;  /* 0x000000000734783b */ /* 0x000e280000000200 */
[----:B------:R-:W1:Y:S04]  /*3c10*/  LDSM.16.MT88.4 R56, [R8+0x2200] ;  /* 0x002200000838783b */ /* 0x000e680000004200 */
[----:B------:R-:W-:Y:S01]  /*3c20*/  LDSM.16.M88.4 R60, [R19] ;  /* 0x00000000133c783b */ /* 0x000fe20000000200 */
[----:B0-----:R-:W-:Y:S03]  /*3c30*/  HMMA.16816.F32.BF16 R64, R64, R52, R48 ;  /* 0x000000344040723c */ /* 0x001fe60000041830 */
[----:B------:R-:W0:Y:S11]  /*3c40*/  LDSM.16.MT88.4 R48, [R8+0x2400] ;  /* 0x002400000830783b */ /* 0x000e360000004200 */
[----:B------:R-:W-:Y:S10]  /*3c50*/  @!UPT UIADD3 URZ, URZ, URZ, URZ ;  /* 0x0000003f3f3ff290 */ /* 0x000ff4000fffe03f */
[----:B-1----:R-:W-:Y:S01]  /*3c60*/  HMMA.16816.F32.BF16 R64, R56, R54, R64 ;  /* 0x000000363840723c */ /* 0x002fe20000041840 */
[----:B------:R-:W1:Y:S04]  /*3c70*/  LDSM.16.MT88.4 R52, [R8+0x2600] ;  /* 0x002600000834783b */ /* 0x000e680000004200 */
[----:B------:R-:W-:Y:S11]  /*3c80*/  LDSM.16.MT88.4 R56, [R8+0x2800] ;  /* 0x002800000838783b */ /* 0x000ff60000004200 */
[----:B------:R-:W-:Y:S08]  /*3c90*/  @!UPT UIADD3 URZ, URZ, URZ, URZ ;  /* 0x0000003f3f3ff290 */ /* 0x000ff0000fffe03f */
[----:B0-----:R-:W-:Y:S01]  /*3ca0*/  HMMA.16816.F32.BF16 R64, R48, R60, R64 ;  /* 0x0000003c3040723c */ /* 0x001fe20000041840 */
[----:B------:R-:W0:Y:S11]  /*3cb0*/  LDSM.16.M88.4 R48, [R7+0x80] ;  /* 0x000080000730783b */ /* 0x000e360000000200 */
[----:B------:R-:W-:Y:S11]  /*3cc0*/  @!UPT UIADD3 URZ, URZ, URZ, URZ ;  /* 0x0000003f3f3ff290 */ /* 0x000ff6000fffe03f */
[----:B------:R-:W-:Y:S01]  /*3cd0*/  @!UPT UIADD3 URZ, URZ, URZ, URZ ;  /* 0x0000003f3f3ff290 */ /* 0x000fe2000fffe03f */
[----:B-1----:R-:W-:Y:S01]  /*3ce0*/  HMMA.16816.F32.BF16 R60, R52, R62, R64 ;  /* 0x0000003e343c723c */ /* 0x002fe20000041840 */
[----:B------:R-:W1:Y:S06]  /*3cf0*/  LDSM.16.MT88.4 R52, [R8+0x2a00] ;  /* 0x002a00000834783b */ /* 0x000e6c0000004200 */
[----:B------:R-:W-:-:S04]  /*3d00*/  IMAD.WIDE R66, R15, 0x2, R104 ;  /* 0x000000020f427825 */ /* 0x000fc800078e0268 */
[----:B------:R-:W-:-:S04]  /*3d10*/  IMAD.WIDE R64, R15, 0x2, R102 ;  /* 0x000000020f407825 */ /* 0x000fc800078e0266 */
[----:B------:R-:W-:Y:S02]  /*3d20*/  IMAD.MOV.U32 R105, RZ, RZ, R66 ;  /* 0x000000ffff697224 */ /* 0x000fe400078e0042 */
[----:B------:R-:W-:-:S07]  /*3d30*/  IMAD.MOV.U32 R104, RZ, RZ, R67 ;  /* 0x000000ffff687224 */ /* 0x000fce00078e0043 */
[----:B0-----:R-:W-:Y:S01]  /*3d40*/  HMMA.16816.F32.BF16 R56, R56, R48, R60 ;  /* 0x000000303838723c */ /* 0x001fe2000004183c */
[----:B------:R-:W-:-:S06]  /*3d50*/  IMAD.MOV.U32 R103, RZ, RZ, R64 ;  /* 0x000000ffff677224 */ /* 0x000fcc00078e0040 */
[----:B------:R-:W-:-:S04]  /*3d60*/  IMAD.WIDE R60, R15, 0x2, R98 ;  /* 0x000000020f3c7825 */ /* 0x000fc800078e0262 */
[----:B------:R-:W-:Y:S02]  /*3d70*/  IMAD.MOV.U32 R102, RZ, RZ, R65 ;  /* 0x000000ffff667224 */ /* 0x000fe400078e0041 */
[----:B------:R-:W-:Y:S01]  /*3d80*/  IMAD.MOV.U32 R99, RZ, RZ, R60 ;  /* 0x000000ffff637224 */ /* 0x000fe200078e003c */
[----:B------:R-:W-:Y:S01]  /*3d90*/  LDSM.16.M88.4 R64, [R19+0x80] ;  /* 0x000080001340783b */ /* 0x000fe20000000200 */
[----:B------:R-:W-:-:S03]  /*3da0*/  IMAD.MOV.U32 R98, RZ, RZ, R61 ;  /* 0x000000ffff627224 */ /* 0x000fc600078e003d */
[----:B------:R-:W0:Y:S01]  /*3db0*/  LDSM.16.MT88.4 R60, [R8+0x2c00] ;  /* 0x002c0000083c783b */ /* 0x000e220000004200 */
[----:B------:R-:W-:-:S04]  /*3dc0*/  IMAD.WIDE R48, R15, 0x2, R94 ;  /* 0x000000020f307825 */ /* 0x000fc800078e025e */
[----:B------:R-:W-:Y:S02]  /*3dd0*/  IMAD.MOV.U32 R95, RZ, RZ, R48 ;  /* 0x000000ffff5f7224 */ /* 0x000fe400078e0030 */
[----:B------:R-:W-:Y:S02]  /*3de0*/  IMAD.MOV.U32 R94, RZ, RZ, R49 ;  /* 0x000000ffff5e7224 */ /* 0x000fe400078e0031 */
[----:B------:R-:W-:Y:S01]  /*3df0*/  IMAD.WIDE R48, R15, 0x2, R100 ;  /* 0x000000020f307825 */ /* 0x000fe200078e0264 */
[----:B-1----:R-:W-:Y:S03]  /*3e00*/  HMMA.16816.F32.BF16 R52, R52, R50, R56 ;  /* 0x000000323434723c */ /* 0x002fe60000041838 */
[----:B------:R-:W-:Y:S02]  /*3e10*/  IMAD.MOV.U32 R101, RZ, RZ, R48 ;  /* 0x000000ffff657224 */ /* 0x000fe400078e0030 */
[----:B------:R-:W-:-:S02]  /*3e20*/  IMAD.MOV.U32 R100, RZ, RZ, R49 ;  /* 0x000000ffff647224 */ /* 0x000fc400078e0031 */
[----:B------:R-:W-:-:S04]  /*3e30*/  IMAD.WIDE R48, R15, 0x2, R90 ;  /* 0x000000020f307825 */ /* 0x000fc800078e025a */
[----:B------:R-:W-:Y:S02]  /*3e40*/  IMAD.MOV.U32 R91, RZ, RZ, R48 ;  /* 0x000000ffff5b7224 */ /* 0x000fe400078e0030 */
[----:B------:R-:W-:Y:S02]  /*3e50*/  IMAD.MOV.U32 R90, RZ, RZ, R49 ;  /* 0x000000ffff5a7224 */ /* 0x000fe400078e0031 */
[----:B------:R-:W1:Y:S01]  /*3e60*/  LDSM.16.MT88.4 R48, [R8+0x2e00] ;  /* 0x002e00000830783b */ /* 0x000e620000004200 */
[----:B------:R-:W-:Y:S01]  /*3e70*/  IADD3 R20, R20, -0x1, RZ ;  /* 0xffffffff14147810 */ /* 0x000fe20007ffe0ff */
[----:B------:R-:W-:-:S07]  /*3e80*/  IMAD.WIDE R108, R15, 0x2, R96 ;  /* 0x000000020f6c7825 */ /* 0x000fce00078e0260 */
[----:B0-----:R-:W-:Y:S01]  /*3e90*/  HMMA.16816.F32.BF16 R52, R60, R64, R52 ;  /* 0x000000403c34723c */ /* 0x001fe20000041834 */
[----:B------:R-:W-:Y:S01]  /*3ea0*/  ISETP.NE.U32.AND P0, PT, R20, RZ, PT ;  /* 0x000000ff1400720c */ /* 0x000fe20003f05070 */
[----:B------:R-:W-:Y:S02]  /*3eb0*/  IMAD.MOV.U32 R97, RZ, RZ, R108 ;  /* 0x000000ffff617224 */ /* 0x000fe400078e006c */
[----:B------:R-:W-:Y:S02]  /*3ec0*/  IMAD.MOV.U32 R96, RZ, RZ, R109 ;  /* 0x000000ffff607224 */ /* 0x000fe400078e006d */
[----:B------:R-:W-:-:S04]  /*3ed0*/  IMAD.WIDE R108, R15, 0x2, R86 ;  /* 0x000000020f6c7825 */ /* 0x000fc800078e0256 */
[----:B------:R-:W-:-:S04]  /*3ee0*/  IMAD.WIDE R92, R15, 0x2, R92 ;  /* 0x000000020f5c7825 */ /* 0x000fc800078e025c */
[----:B------:R-:W-:-:S04]  /*3ef0*/  IMAD.WIDE R84, R15, 0x2, R84 ;  /* 0x000000020f547825 */ /* 0x000fc800078e0254 */
[----:B------:R-:W-:-:S04]  /*3f00*/  IMAD.WIDE R78, R15, 0x2, R78 ;  /* 0x000000020f4e7825 */ /* 0x000fc800078e024e */
[----:B------:R-:W-:Y:S01]  /*3f10*/  IMAD.WIDE R56, R15, 0x2, R80 ;  /* 0x000000020f387825 */ /* 0x000fe200078e0250 */
[----:B------:R-:W-:-:S03]  /*3f20*/  UIADD3 UR4, UR4, -0x80, URZ ;  /* 0xffffff8004047890 */ /* 0x000fc6000fffe03f */
[----:B------:R-:W-:Y:S02]  /*3f30*/  IMAD.MOV.U32 R87, RZ, RZ, R108 ;  /* 0x000000ffff577224 */ /* 0x000fe400078e006c */
[----:B------:R-:W-:Y:S02]  /*3f40*/  IMAD.MOV.U32 R86, RZ, RZ, R109 ;  /* 0x000000ffff567224 */ /* 0x000fe400078e006d */
[C---:B------:R-:W-:Y:S01]  /*3f50*/  IMAD.WIDE R44, R15.reuse, 0x2, R44 ;  /* 0x000000020f2c7825 */ /* 0x040fe200078e022c */
[----:B-1----:R-:W-:Y:S03]  /*3f60*/  HMMA.16816.F32.BF16 R48, R48, R66, R52 ;  /* 0x000000423030723c */ /* 0x002fe60000041834 */
[----:B------:R-:W-:-:S04]  /*3f70*/  IMAD.WIDE R38, R15, 0x2, R38 ;  /* 0x000000020f267825 */ /* 0x000fc800078e0226 */
[----:B------:R-:W-:-:S04]  /*3f80*/  IMAD.WIDE R22, R15, 0x2, R22 ;  /* 0x000000020f167825 */ /* 0x000fc800078e0216 */
[----:B------:R-:W-:Y:S02]  /*3f90*/  IMAD.MOV.U32 R109, RZ, RZ, R92 ;  /* 0x000000ffff6d7224 */ /* 0x000fe400078e005c */
[----:B------:R-:W-:Y:S02]  /*3fa0*/  IMAD.MOV.U32 R108, RZ, RZ, R93 ;  /* 0x000000ffff6c7224 */ /* 0x000fe400078e005d */
[----:B------:R-:W-:-:S04]  /*3fb0*/  IMAD.WIDE R40, R15, 0x2, R40 ;  /* 0x000000020f287825 */ /* 0x000fc800078e0228 */
[----:B------:R-:W-:-:S04]  /*3fc0*/  IMAD.WIDE R28, R15, 0x2, R28 ;  /* 0x000000020f1c7825 */ /* 0x000fc800078e021c */
[----:B------:R-:W-:-:S04]  /*3fd0*/  IMAD.WIDE R106, R15, 0x2, R106 ;  /* 0x000000020f6a7825 */ /* 0x000fc800078e026a */
[----:B------:R-:W-:-:S04]  /*3fe0*/  IMAD.WIDE R110, R15, 0x2, R88 ;  /* 0x000000020f6e7825 */ /* 0x000fc800078e0258 */
[----:B------:R-:W-:-:S04]  /*3ff0*/  IMAD.WIDE R58, R15, 0x2, R82 ;  /* 0x000000020f3a7825 */ /* 0x000fc800078e0252 */
[----:B------:R-:W-:Y:S02]  /*4000*/  IMAD.MOV.U32 R93, RZ, RZ, R84 ;  /* 0x000000ffff5d7224 */ /* 0x000fe400078e0054 */
[----:B------:R-:W-:Y:S02]  /*4010*/  IMAD.MOV.U32 R92, RZ, RZ, R85 ;  /* 0x000000ffff5c7224 */ /* 0x000fe400078e0055 */
[----:B------:R-:W-:-:S04]  /*4020*/  IMAD.WIDE R36, R15, 0x2, R36 ;  /* 0x000000020f247825 */ /* 0x000fc800078e0224 */
[----:B------:R-:W-:-:S04]  /*4030*/  IMAD.WIDE R34, R15, 0x2, R34 ;  /* 0x000000020f227825 */ /* 0x000fc800078e0222 */
[----:B------:R-:W-:-:S04]  /*4040*/  IMAD.WIDE R24, R15, 0x2, R24 ;  /* 0x000000020f187825 */ /* 0x000fc800078e0218 */
[----:B------:R-:W-:Y:S02]  /*4050*/  IMAD.MOV.U32 R84, RZ, RZ, R78 ;  /* 0x000000ffff547224 */ /* 0x000fe400078e004e */
[----:B------:R-:W-:Y:S02]  /*4060*/  IMAD.MOV.U32 R85, RZ, RZ, R79 ;  /* 0x000000ffff557224 */ /* 0x000fe400078e004f */
[----:B------:R-:W-:Y:S02]  /*4070*/  IMAD.MOV.U32 R80, RZ, RZ, R57 ;  /* 0x000000ffff507224 */ /* 0x000fe400078e0039 */
[----:B------:R-:W-:Y:S02]  /*4080*/  IMAD.MOV.U32 R81, RZ, RZ, R56 ;  /* 0x000000ffff517224 */ /* 0x000fe400078e0038 */
[----:B------:R-:W-:Y:S02]  /*4090*/  IMAD.MOV.U32 R78, RZ, RZ, R44 ;  /* 0x000000ffff4e7224 */ /* 0x000fe400078e002c */
[----:B------:R-:W-:-:S02]  /*40a0*/  IMAD.MOV.U32 R79, RZ, RZ, R45 ;  /* 0x000000ffff4f7224 */ /* 0x000fc400078e002d */
        /* <DEDUP_REMOVED lines=12> */
[----:B------:R-:W-:-:S04]  /*4170*/  IMAD.WIDE R74, R15, 0x2, R74 ;  /* 0x000000020f4a7825 */ /* 0x000fc800078e024a */
[----:B------:R-:W-:-:S04]  /*4180*/  IMAD.WIDE R68, R15, 0x2, R68 ;  /* 0x000000020f447825 */ /* 0x000fc800078e0244 */
[----:B------:R-:W-:-:S04]  /*4190*/  IMAD.WIDE R46, R15, 0x2, R46 ;  /* 0x000000020f2e7825 */ /* 0x000fc800078e022e */
[----:B------:R-:W-:-:S04]  /*41a0*/  IMAD.WIDE R72, R15, 0x2, R72 ;  /* 0x000000020f487825 */ /* 0x000fc800078e0248 */
        /* <DEDUP_REMOVED lines=11> */
[----:B------:R-:W-:Y:S01]  /*4260*/  IMAD.WIDE R26, R158, 0x2, R26 ;  /* 0x000000029e1a7825 */ /* 0x000fe200078e021a */
[----:B------:R-:W-:Y:S01]  /*4270*/  @!P0 CALL.REL.NOINC `(.L_x_1) ;  /* 0x0000001000008944 */ /* 0x000fe20003c00000 */
[----:B------:R-:W-:Y:S05]  /*4280*/  BRA `(.L_x_2) ;  /* 0xffffe8c000007947 */ /* 0x000fea000383ffff */
.L_x_1:
[----:B------:R-:W-:Y:S02]  /*4290*/  F2FP.BF16.PACK_AB R50, R51, R50 ;  /* 0x000000323332723e */ /* 0x000fe400000010ff */
[----:B------:R-:W-:Y:S02]  /*42a0*/  F2FP.BF16.PACK_AB R48, R49, R48 ;  /* 0x000000303130723e */ /* 0x000fe400000010ff */
.L_x_0:
[----:B------:R-:W-:Y:S01]  /*42b0*/  BAR.SYNC.DEFER_BLOCKING 0x0 ;  /* 0x0000000000007b1d */ /* 0x000fe20000010000 */
[----:B------:R-:W-:Y:S01]  /*42c0*/  LOP3.LUT R4, R4, 0x80, RZ, 0xc0, !PT ;  /* 0x0000008004047812 */ /* 0x000fe200078ec0ff */
[----:B------:R-:W-:Y:S01]  /*42d0*/  IMAD.SHL.U32 R8, R159, 0x4, RZ ;  /* 0x000000049f087824 */ /* 0x000fe200078e00ff */
[----:B------:R-:W-:Y:S02]  /*42e0*/  LOP3.LUT R7, R3, 0x300, RZ, 0xc0, !PT ;  /* 0x0000030003077812 */ /* 0x000fe400078ec0ff */
[----:B------:R-:W-:Y:S02]  /*42f0*/  LOP3.LUT R3, R4, 0x1c, R159, 0xf8, !PT ;  /* 0x0000001c04037812 */ /* 0x000fe400078ef89f */
[----:B------:R-:W-:-:S02]  /*4300*/  LOP3.LUT R8, R7, 0x7c, R8, 0xf8, !PT ;  /* 0x0000007c07087812 */ /* 0x000fc400078ef808 */
[----:B------:R-:W-:Y:S02]  /*4310*/  LOP3.LUT R160, R3, 0x2, R160, 0xf8, !PT ;  /* 0x0000000203a07812 */ /* 0x000fe400078ef8a0 */
[----:B------:R-:W-:Y:S02]  /*4320*/  LOP3.LUT R159, R8, 0x60, R159, 0x78, !PT ;  /* 0x00000060089f7812 */ /* 0x000fe400078e789f */
[----:B------:R-:W-:Y:S02]  /*4330*/  LOP3.LUT R160, R160, R5, RZ, 0xfc, !PT ;  /* 0x00000005a0a07212 */ /* 0x000fe400078efcff */
[----:B------:R-:W-:Y:S02]  /*4340*/  PRMT R10, R48, 0x7632, R10 ;  /* 0x00007632300a7816 */ /* 0x000fe4000000000a */
[C---:B------:R-:W-:Y:S02]  /*4350*/  LOP3.LUT R7, R160.reuse, 0x40, RZ, 0x3c, !PT ;  /* 0x00000040a0077812 */ /* 0x040fe400078e3cff */
[----:B------:R-:W-:-:S02]  /*4360*/  LOP3.LUT R8, R160, 0x20, RZ, 0x3c, !PT ;  /* 0x00000020a0087812 */ /* 0x000fc400078e3cff */
[----:B------:R-:W-:Y:S02]  /*4370*/  PRMT R12, R50, 0x7632, R12 ;  /* 0x00007632320c7816 */ /* 0x000fe4000000000c */
[----:B------:R-:W-:Y:S01]  /*4380*/  LOP3.LUT R9, R160, 0x60, RZ, 0x3c, !PT ;  /* 0x00000060a0097812 */ /* 0x000fe200078e3cff */
[----:B------:R-:W-:Y:S01]  /*4390*/  STS.U16 [R160], R48 ;  /* 0x00000030a0007388 */ /* 0x000fe20000000400 */
[C---:B------:R-:W-:Y:S01]  /*43a0*/  ISETP.GE.AND P0, PT, R0.reuse, c[0x0][0x178], PT ;  /* 0x00005e0000007a0c */ /* 0x040fe20003f06270 */
[----:B------:R-:W-:Y:S01]  /*43b0*/  IMAD R0, R0, c[0x0][0x194], RZ ;  /* 0x0000650000007a24 */ /* 0x000fe200078e02ff */
[C-C-:B------:R-:W-:Y:S01]  /*43c0*/  LOP3.LUT R3, R6.reuse, 0x18, R2.reuse, 0xfe, !PT ;  /* 0x0000001806037812 */ /* 0x140fe200078efe02 */
[----:B------:R0:W-:Y:S01]  /*43d0*/  STS.U16 [R7+0x200], R10 ;  /* 0x0002000a07007388 */ /* 0x0001e20000000400 */
[C---:B------:R-:W-:Y:S02]  /*43e0*/  LOP3.LUT R5, R6.reuse, R2, RZ, 0xfc, !PT ;  /* 0x0000000206057212 */ /* 0x040fe400078efcff */
[C-C-:B------:R-:W-:Y:S01]  /*43f0*/  LOP3.LUT R4, R6.reuse, 0x10, R2.reuse, 0xfe, !PT ;  /* 0x0000001006047812 */ /* 0x140fe200078efe02 */
[----:B------:R1:W-:Y:S01]  /*4400*/  STS.U16 [R8+0x100], R50 ;  /* 0x0001003208007388 */ /* 0x0003e20000000400 */
[----:B------:R-:W-:-:S02]  /*4410*/  LOP3.LUT R2, R6, 0x8, R2, 0xfe, !PT ;  /* 0x0000000806027812 */ /* 0x000fc400078efe02 */
[C---:B------:R-:W-:Y:S01]  /*4420*/  ISETP.LT.AND P3, PT, R5.reuse, c[0x0][0x17c], !P0 ;  /* 0x00005f0005007a0c */ /* 0x040fe20004761270 */
[----:B------:R2:W-:Y:S01]  /*4430*/  STS.U16 [R9+0x300], R12 ;  /* 0x0003000c09007388 */ /* 0x0005e20000000400 */
[----:B------:R-:W-:-:S03]  /*4440*/  IMAD R5, R5, c[0x0][0x198], RZ ;  /* 0x0000660005057a24 */ /* 0x000fc600078e02ff */
[----:B------:R-:W-:Y:S01]  /*4450*/  BAR.SYNC.DEFER_BLOCKING 0x0 ;  /* 0x0000000000007b1d */ /* 0x000fe20000010000 */
[----:B0-----:R-:W-:Y:S01]  /*4460*/  IMAD R7, R2, c[0x0][0x198], RZ ;  /* 0x0000660002077a24 */ /* 0x001fe200078e02ff */
[----:B-1----:R-:W-:Y:S01]  /*4470*/  LEA R8, P4, R0, c[0x0][0x170], 0x1 ;  /* 0x00005c0000087a11 */ /* 0x002fe200078808ff */
[C---:B------:R-:W-:Y:S01]  /*4480*/  IMAD R10, R3.reuse, c[0x0][0x198], RZ ;  /* 0x00006600030a7a24 */ /* 0x040fe200078e02ff */
[----:B------:R-:W-:Y:S01]  /*4490*/  ISETP.LT.AND P2, PT, R2, c[0x0][0x17c], !P0 ;  /* 0x00005f0002007a0c */ /* 0x000fe20004741270 */
[C---:B--2---:R-:W-:Y:S01]  /*44a0*/  IMAD R9, R4.reuse, c[0x0][0x198], RZ ;  /* 0x0000660004097a24 */ /* 0x044fe200078e02ff */
[----:B------:R-:W-:Y:S02]  /*44b0*/  ISETP.LT.AND P1, PT, R4, c[0x0][0x17c], !P0 ;  /* 0x00005f0004007a0c */ /* 0x000fe40004721270 */
[----:B------:R-:W-:Y:S02]  /*44c0*/  LEA.HI.X.SX32 R0, R0, c[0x0][0x174], 0x1, P4 ;  /* 0x00005d0000007a11 */ /* 0x000fe400020f0eff */
[----:B------:R-:W-:-:S02]  /*44d0*/  ISETP.LT.AND P0, PT, R3, c[0x0][0x17c], !P0 ;  /* 0x00005f0003007a0c */ /* 0x000fc40004701270 */
[-C--:B------:R-:W-:Y:S02]  /*44e0*/  LEA R2, P4, R5, R8.reuse, 0x1 ;  /* 0x0000000805027211 */ /* 0x080fe400078808ff */
[-C--:B------:R-:W-:Y:S02]  /*44f0*/  LEA R4, P6, R7, R8.reuse, 0x1 ;  /* 0x0000000807047211 */ /* 0x080fe400078c08ff */
[----:B------:R-:W-:Y:S02]  /*4500*/  LEA R6, P5, R9, R8, 0x1 ;  /* 0x0000000809067211 */ /* 0x000fe400078a08ff */
[-C--:B------:R-:W-:Y:S02]  /*4510*/  LEA.HI.X.SX32 R3, R5, R0.reuse, 0x1, P4 ;  /* 0x0000000005037211 */ /* 0x080fe400020f0eff */
[-C--:B------:R-:W-:Y:S02]  /*4520*/  LEA.HI.X.SX32 R5, R7, R0.reuse, 0x1, P6 ;  /* 0x0000000007057211 */ /* 0x080fe400030f0eff */
[----:B------:R-:W-:Y:S01]  /*4530*/  LEA.HI.X.SX32 R7, R9, R0, 0x1, P5 ;  /* 0x0000000009077211 */ /* 0x000fe200028f0eff */
[----:B------:R-:W0:Y:S01]  /*4540*/  LDS R11, [R159] ;  /* 0x000000009f0b7984 */ /* 0x000e220000000800 */
[----:B------:R-:W-:-:S03]  /*4550*/  LEA R8, P4, R10, R8, 0x1 ;  /* 0x000000080a087211 */ /* 0x000fc600078808ff */
[----:B------:R-:W1:Y:S01]  /*4560*/  LDS R13, [R159+0x80] ;  /* 0x000080009f0d7984 */ /* 0x000e620000000800 */
[----:B------:R-:W-:Y:S02]  /*4570*/  LEA.HI.X.SX32 R9, R10, R0, 0x1, P4 ;  /* 0x000000000a097211 */ /* 0x000fe400020f0eff */
[----:B0-----:R-:W-:Y:S01]  /*4580*/  PRMT R12, R11, 0x7632, R12 ;  /* 0x000076320b0c7816 */ /* 0x001fe2000000000c */
[----:B------:R0:W-:Y:S04]  /*4590*/  @P3 STG.E.U16 [R2.64], R11 ;  /* 0x0000000b02003986 */ /* 0x0001e8000c101506 */
[----:B------:R0:W-:Y:S04]  /*45a0*/  @P2 STG.E.U16 [R4.64], R12 ;  /* 0x0000000c04002986 */ /* 0x0001e8000c101506 */
[----:B-1----:R0:W-:Y:S01]  /*45b0*/  @P1 STG.E.U16 [R6.64], R13 ;  /* 0x0000000d06001986 */ /* 0x0021e2000c101506 */
[----:B------:R-:W-:Y:S05]  /*45c0*/  @!P0 EXIT ;  /* 0x000000000000894d */ /* 0x000fea0003800000 */
[----:B0-----:R-:W-:-:S05]  /*45d0*/  PRMT R4, R13, 0x7632, R4 ;  /* 0x000076320d047816 */ /* 0x001fca0000000004 */
[----:B------:R-:W-:Y:S01]  /*45e0*/  STG.E.U16 [R8.64], R4 ;  /* 0x0000000408007986 */ /* 0x000fe2000c101506 */
[----:B------:R-:W-:Y:S05]  /*45f0*/  EXIT ;  /* 0x000000000000794d */ /* 0x000fea0003800000 */
.L_x_3:
[----:B------:R-:W-:-:S00]  /*4600*/  BRA `(.L_x_3) ;  /* 0xfffffff000007947 */ /* 0x000fc0000383ffff */
[----:B------:R-:W-:-:S00]  /*4610*/  NOP ;  /* 0x0000000000007918 */ /* 0x000fc00000000000 */
        /* <DEDUP_REMOVED lines=14> */
.L_x_4:


//--------------------- .nv.shared.matmul_kernel  --------------------------
	.section	.nv.shared.matmul_kernel,"aw",@nobits
	.sectionflags	@""
	.align	16
